	.target	sm_100a

	.elftype	@"ET_EXEC"


//--------------------- .note.nv.tkinfo           --------------------------
	.section	.note.nv.tkinfo,"",@"SHT_NOTE"
	.sectionflags	@"SHF_NOTE_NV_TKINFO"
	.tkinfo
        /*0018*/ 	.word	0x00000002
        /*0030*/ 	.string	""
        /*0030*/ 	.string	"ptxas"
        /*0030*/ 	.string	"Cuda compilation tools, release 13.0, V13.0.88"
        /*0030*/ 	.string	"Build cuda_13.0.r13.0/compiler.36424714_0"
        /*0030*/ 	.string	"-arch sm_100a -m 64 "



//--------------------- .note.nv.cuinfo           --------------------------
	.section	.note.nv.cuinfo,"",@"SHT_NOTE"
	.sectionflags	@"SHF_NOTE_NV_CUINFO"
        /*0018*/ 	.short	0x0002
        /*001a*/ 	.short	0x0064
        /*001c*/ 	.short	0x0082
	.zero		2


//--------------------- .nv.info                  --------------------------
	.section	.nv.info,"",@"SHT_CUDA_INFO"
	.align	4


	//----- nvinfo : EIATTR_REGCOUNT
	.align		4
        /*0000*/ 	.byte	0x04, 0x2f
        /*0002*/ 	.short	(.L_19 - .L_18)
	.align		4
.L_18:
        /*0004*/ 	.word	index@(_ZN7cutlass13device_kernelINS_4gemm6kernel13GemmUniversalIN4cute5tupleIJiiiiEEENS1_10collective13CollectiveMmaINS1_35MainloopSm100TmaUmmaWarpSpecializedILi3ELi2ELi4ENS5_IJNS4_1CILi2EEENSA_ILi1EEESC_EEEEENS5_IJNSA_ILi128EEENSA_ILi96EEENSA_ILi256EEEEEENS_10bfloat16_tENS5_IJlSC_lEEESJ_SK_NS4_8TiledMMAINS4_8MMA_AtomIJNS4_26SM100_MMA_F16BF16_2x1SM_SSISJ_SJ_fLi128ELi96ELNS4_4UMMA5MajorE0ELSP_0ELNSO_7ScaleInE0ELSQ_0EEEEEENS4_6LayoutINS5_IJSC_SC_SC_EEENS5_IJNSA_ILi0EEESV_SV_EEEEENS5_IJNS4_10UnderscoreESY_SY_EEEEENS4_18SM100_TMA_2SM_LOADENS4_14ComposedLayoutINS4_7SwizzleILi3ELi4ELi3EEENS4_18smem_ptr_flag_bitsILi16EEENST_INS5_IJNSA_ILi8EEENSA_ILi64EEEEEENS5_IJS18_SC_EEEEEEEvNS4_8identityES11_S1C_vS1D_EENS_8epilogue10collective18CollectiveEpilogueINS1F_23Sm100TmaWarpSpecializedILi3ELi2ELi16ELb1ELb0EEEJNS5_IJS18_SG_SH_EEENS5_IJNST_IS18_SC_EENST_INS5_IJNSA_ILi16EEESB_EEENS5_IJSC_NSA_ILi48EEEEEEEEEEESJ_SK_SJ_SK_NS1F_6fusion15FusionCallbacksIS1J_NS1S_17LinearCombinationISJ_fSJ_fLNS_15FloatRoundStyleE2EEES1K_S1R_JEEENS4_5SM1004TMEM4LOAD26SM100_TMEM_LOAD_32dp32b16xENS4_13SM90_TMA_LOADENS12_INS13_ILi1ELi4ELi3EEES16_NST_INS5_IJS17_S1M_EEENS5_IJS1M_SC_EEEEEEENS4_39AutoVectorizingCopyWithAssumedAlignmentILi128EEENS4_14SM90_TMA_STOREES27_S29_S29_EEEvvEEEEvNT_6ParamsE)
        /*0008*/ 	.word	0x0000005a


	//----- nvinfo : EIATTR_FRAME_SIZE
	.align		4
.L_19:
        /*000c*/ 	.byte	0x04, 0x11
        /*000e*/ 	.short	(.L_21 - .L_20)
	.align		4
.L_20:
        /*0010*/ 	.word	index@($__internal_2_$__cuda_sm10x_tcgen05_guardrail_trap_unallocated_columns_being_dealloced)
        /*0014*/ 	.word	0x00000000


	//----- nvinfo : EIATTR_FRAME_SIZE
	.align		4
.L_21:
        /*0018*/ 	.byte	0x04, 0x11
        /*001a*/ 	.short	(.L_23 - .L_22)
	.align		4
.L_22:
        /*001c*/ 	.word	index@($__internal_1_$__cuda_sm10x_tcgen05_guardrail_trap_phase_invalid_during_alloc)
        /*0020*/ 	.word	0x00000000


	//----- nvinfo : EIATTR_FRAME_SIZE
	.align		4
.L_23:
        /*0024*/ 	.byte	0x04, 0x11
        /*0026*/ 	.short	(.L_25 - .L_24)
	.align		4
.L_24:
        /*0028*/ 	.word	index@($__internal_0_$__cuda_sm10x_tcgen05_guardrail_trap_col_being_dealloced_not_returned_by_alloc)
        /*002c*/ 	.word	0x00000000


	//----- nvinfo : EIATTR_FRAME_SIZE
	.align		4
.L_25:
        /*0030*/ 	.byte	0x04, 0x11
        /*0032*/ 	.short	(.L_27 - .L_26)
	.align		4
.L_26:
        /*0034*/ 	.word	index@(_ZN7cutlass13device_kernelINS_4gemm6kernel13GemmUniversalIN4cute5tupleIJiiiiEEENS1_10collective13CollectiveMmaINS1_35MainloopSm100TmaUmmaWarpSpecializedILi3ELi2ELi4ENS5_IJNS4_1CILi2EEENSA_ILi1EEESC_EEEEENS5_IJNSA_ILi128EEENSA_ILi96EEENSA_ILi256EEEEEENS_10bfloat16_tENS5_IJlSC_lEEESJ_SK_NS4_8TiledMMAINS4_8MMA_AtomIJNS4_26SM100_MMA_F16BF16_2x1SM_SSISJ_SJ_fLi128ELi96ELNS4_4UMMA5MajorE0ELSP_0ELNSO_7ScaleInE0ELSQ_0EEEEEENS4_6LayoutINS5_IJSC_SC_SC_EEENS5_IJNSA_ILi0EEESV_SV_EEEEENS5_IJNS4_10UnderscoreESY_SY_EEEEENS4_18SM100_TMA_2SM_LOADENS4_14ComposedLayoutINS4_7SwizzleILi3ELi4ELi3EEENS4_18smem_ptr_flag_bitsILi16EEENST_INS5_IJNSA_ILi8EEENSA_ILi64EEEEEENS5_IJS18_SC_EEEEEEEvNS4_8identityES11_S1C_vS1D_EENS_8epilogue10collective18CollectiveEpilogueINS1F_23Sm100TmaWarpSpecializedILi3ELi2ELi16ELb1ELb0EEEJNS5_IJS18_SG_SH_EEENS5_IJNST_IS18_SC_EENST_INS5_IJNSA_ILi16EEESB_EEENS5_IJSC_NSA_ILi48EEEEEEEEEEESJ_SK_SJ_SK_NS1F_6fusion15FusionCallbacksIS1J_NS1S_17LinearCombinationISJ_fSJ_fLNS_15FloatRoundStyleE2EEES1K_S1R_JEEENS4_5SM1004TMEM4LOAD26SM100_TMEM_LOAD_32dp32b16xENS4_13SM90_TMA_LOADENS12_INS13_ILi1ELi4ELi3EEES16_NST_INS5_IJS17_S1M_EEENS5_IJS1M_SC_EEEEEEENS4_39AutoVectorizingCopyWithAssumedAlignmentILi128EEENS4_14SM90_TMA_STOREES27_S29_S29_EEEvvEEEEvNT_6ParamsE)
        /*0038*/ 	.word	0x00000000


	//----- nvinfo : EIATTR_MIN_STACK_SIZE
	.align		4
.L_27:
        /*003c*/ 	.byte	0x04, 0x12
        /*003e*/ 	.short	(.L_29 - .L_28)
	.align		4
.L_28:
        /*0040*/ 	.word	index@(_ZN7cutlass13device_kernelINS_4gemm6kernel13GemmUniversalIN4cute5tupleIJiiiiEEENS1_10collective13CollectiveMmaINS1_35MainloopSm100TmaUmmaWarpSpecializedILi3ELi2ELi4ENS5_IJNS4_1CILi2EEENSA_ILi1EEESC_EEEEENS5_IJNSA_ILi128EEENSA_ILi96EEENSA_ILi256EEEEEENS_10bfloat16_tENS5_IJlSC_lEEESJ_SK_NS4_8TiledMMAINS4_8MMA_AtomIJNS4_26SM100_MMA_F16BF16_2x1SM_SSISJ_SJ_fLi128ELi96ELNS4_4UMMA5MajorE0ELSP_0ELNSO_7ScaleInE0ELSQ_0EEEEEENS4_6LayoutINS5_IJSC_SC_SC_EEENS5_IJNSA_ILi0EEESV_SV_EEEEENS5_IJNS4_10UnderscoreESY_SY_EEEEENS4_18SM100_TMA_2SM_LOADENS4_14ComposedLayoutINS4_7SwizzleILi3ELi4ELi3EEENS4_18smem_ptr_flag_bitsILi16EEENST_INS5_IJNSA_ILi8EEENSA_ILi64EEEEEENS5_IJS18_SC_EEEEEEEvNS4_8identityES11_S1C_vS1D_EENS_8epilogue10collective18CollectiveEpilogueINS1F_23Sm100TmaWarpSpecializedILi3ELi2ELi16ELb1ELb0EEEJNS5_IJS18_SG_SH_EEENS5_IJNST_IS18_SC_EENST_INS5_IJNSA_ILi16EEESB_EEENS5_IJSC_NSA_ILi48EEEEEEEEEEESJ_SK_SJ_SK_NS1F_6fusion15FusionCallbacksIS1J_NS1S_17LinearCombinationISJ_fSJ_fLNS_15FloatRoundStyleE2EEES1K_S1R_JEEENS4_5SM1004TMEM4LOAD26SM100_TMEM_LOAD_32dp32b16xENS4_13SM90_TMA_LOADENS12_INS13_ILi1ELi4ELi3EEES16_NST_INS5_IJS17_S1M_EEENS5_IJS1M_SC_EEEEEEENS4_39AutoVectorizingCopyWithAssumedAlignmentILi128EEENS4_14SM90_TMA_STOREES27_S29_S29_EEEvvEEEEvNT_6ParamsE)
        /*0044*/ 	.word	0x00000000
.L_29:


//--------------------- .nv.compat                --------------------------
	.section	.nv.compat,"",@"SHT_CUDA_COMPAT_INFO"
	.align	4
        /*0000*/ 	.byte	0x02, 0x09, 0x01, 0x00, 0x02, 0x02, 0x02, 0x00, 0x02, 0x05, 0x05, 0x00, 0x03, 0x07, 0x01, 0x01
        /*0010*/ 	.byte	0x02, 0x03, 0x01, 0x00, 0x02, 0x06, 0x01, 0x00, 0x04, 0x0b, 0x08, 0x00, 0x09, 0x00, 0x00, 0x00
        /*0020*/ 	.byte	0x00, 0x00, 0x00, 0x00


//--------------------- .nv.info._ZN7cutlass13device_kernelINS_4gemm6kernel13GemmUniversalIN4cute5tupleIJiiiiEEENS1_10collective13CollectiveMmaINS1_35MainloopSm100TmaUmmaWarpSpecializedILi3ELi2ELi4ENS5_IJNS4_1CILi2EEENSA_ILi1EEESC_EEEEENS5_IJNSA_ILi128EEENSA_ILi96EEENSA_ILi256EEEEEENS_10bfloat16_tENS5_IJlSC_lEEESJ_SK_NS4_8TiledMMAINS4_8MMA_AtomIJNS4_26SM100_MMA_F16BF16_2x1SM_SSISJ_SJ_fLi128ELi96ELNS4_4UMMA5MajorE0ELSP_0ELNSO_7ScaleInE0ELSQ_0EEEEEENS4_6LayoutINS5_IJSC_SC_SC_EEENS5_IJNSA_ILi0EEESV_SV_EEEEENS5_IJNS4_10UnderscoreESY_SY_EEEEENS4_18SM100_TMA_2SM_LOADENS4_14ComposedLayoutINS4_7SwizzleILi3ELi4ELi3EEENS4_18smem_ptr_flag_bitsILi16EEENST_INS5_IJNSA_ILi8EEENSA_ILi64EEEEEENS5_IJS18_SC_EEEEEEEvNS4_8identityES11_S1C_vS1D_EENS_8epilogue10collective18CollectiveEpilogueINS1F_23Sm100TmaWarpSpecializedILi3ELi2ELi16ELb1ELb0EEEJNS5_IJS18_SG_SH_EEENS5_IJNST_IS18_SC_EENST_INS5_IJNSA_ILi16EEESB_EEENS5_IJSC_NSA_ILi48EEEEEEEEEEESJ_SK_SJ_SK_NS1F_6fusion15FusionCallbacksIS1J_NS1S_17LinearCombinationISJ_fSJ_fLNS_15FloatRoundStyleE2EEES1K_S1R_JEEENS4_5SM1004TMEM4LOAD26SM100_TMEM_LOAD_32dp32b16xENS4_13SM90_TMA_LOADENS12_INS13_ILi1ELi4ELi3EEES16_NST_INS5_IJS17_S1M_EEENS5_IJS1M_SC_EEEEEEENS4_39AutoVectorizingCopyWithAssumedAlignmentILi128EEENS4_14SM90_TMA_STOREES27_S29_S29_EEEvvEEEEvNT_6ParamsE --------------------------
	.section	.nv.info._ZN7cutlass13device_kernelINS_4gemm6kernel13GemmUniversalIN4cute5tupleIJiiiiEEENS1_10collective13CollectiveMmaINS1_35MainloopSm100TmaUmmaWarpSpecializedILi3ELi2ELi4ENS5_IJNS4_1CILi2EEENSA_ILi1EEESC_EEEEENS5_IJNSA_ILi128EEENSA_ILi96EEENSA_ILi256EEEEEENS_10bfloat16_tENS5_IJlSC_lEEESJ_SK_NS4_8TiledMMAINS4_8MMA_AtomIJNS4_26SM100_MMA_F16BF16_2x1SM_SSISJ_SJ_fLi128ELi96ELNS4_4UMMA5MajorE0ELSP_0ELNSO_7ScaleInE0ELSQ_0EEEEEENS4_6LayoutINS5_IJSC_SC_SC_EEENS5_IJNSA_ILi0EEESV_SV_EEEEENS5_IJNS4_10UnderscoreESY_SY_EEEEENS4_18SM100_TMA_2SM_LOADENS4_14ComposedLayoutINS4_7SwizzleILi3ELi4ELi3EEENS4_18smem_ptr_flag_bitsILi16EEENST_INS5_IJNSA_ILi8EEENSA_ILi64EEEEEENS5_IJS18_SC_EEEEEEEvNS4_8identityES11_S1C_vS1D_EENS_8epilogue10collective18CollectiveEpilogueINS1F_23Sm100TmaWarpSpecializedILi3ELi2ELi16ELb1ELb0EEEJNS5_IJS18_SG_SH_EEENS5_IJNST_IS18_SC_EENST_INS5_IJNSA_ILi16EEESB_EEENS5_IJSC_NSA_ILi48EEEEEEEEEEESJ_SK_SJ_SK_NS1F_6fusion15FusionCallbacksIS1J_NS1S_17LinearCombinationISJ_fSJ_fLNS_15FloatRoundStyleE2EEES1K_S1R_JEEENS4_5SM1004TMEM4LOAD26SM100_TMEM_LOAD_32dp32b16xENS4_13SM90_TMA_LOADENS12_INS13_ILi1ELi4ELi3EEES16_NST_INS5_IJS17_S1M_EEENS5_IJS1M_SC_EEEEEEENS4_39AutoVectorizingCopyWithAssumedAlignmentILi128EEENS4_14SM90_TMA_STOREES27_S29_S29_EEEvvEEEEvNT_6ParamsE,"",@"SHT_CUDA_INFO"
	.sectionflags	@""
	.align	4


	//----- nvinfo : EIATTR_CUDA_API_VERSION
	.align		4
        /*0000*/ 	.byte	0x04, 0x37
        /*0002*/ 	.short	(.L_31 - .L_30)
.L_30:
        /*0004*/ 	.word	0x00000082


	//----- nvinfo : EIATTR_KPARAM_INFO
	.align		4
.L_31:
        /*0008*/ 	.byte	0x04, 0x17
        /*000a*/ 	.short	(.L_33 - .L_32)
.L_32:
        /*000c*/ 	.word	0x00000000
        /*0010*/ 	.short	0x0000
        /*0012*/ 	.short	0x0000
        /*0014*/ 	.byte	0x00, 0xf0, 0x01, 0x20


	//----- nvinfo : EIATTR_AT_ENTRY_FRAGMENTS
	.align		4
.L_33:
        /*0018*/ 	.byte	0x04, 0x4f
        /*001a*/ 	.short	(.L_35 - .L_34)


	//   ....[0]....
.L_34:
        /*001c*/ 	.word	0x00000007


	//----- nvinfo : EIATTR_RESERVED_SMEM_USED
	.align		4
.L_35:
        /*0020*/ 	.byte	0x01, 0x41
	.zero		2


	//----- nvinfo : EIATTR_SPARSE_MMA_MASK
	.align		4
        /*0024*/ 	.byte	0x03, 0x50
        /*0026*/ 	.short	0x0000


	//----- nvinfo : EIATTR_TCGEN05_2CTA_USED
	.align		4
        /*0028*/ 	.byte	0x01, 0x52
	.zero		2


	//----- nvinfo : EIATTR_MAXREG_COUNT
	.align		4
        /*002c*/ 	.byte	0x03, 0x1b
        /*002e*/ 	.short	0x00ff


	//----- nvinfo : EIATTR_NUM_BARRIERS
	.align		4
        /*0030*/ 	.byte	0x02, 0x4c
        /*0032*/ 	.byte	0x07
	.zero		1


	//----- nvinfo : EIATTR_EXTERNS
	.align		4
        /*0034*/ 	.byte	0x04, 0x0f
        /*0036*/ 	.short	(.L_37 - .L_36)


	//   ....[0]....
	.align		4
.L_36:
        /*0038*/ 	.word	index@(__assertfail)


	//----- nvinfo : EIATTR_MERCURY_ISA_VERSION
	.align		4
.L_37:
        /*003c*/ 	.byte	0x03, 0x5f
        /*003e*/ 	.short	0x0101


	//----- nvinfo : EIATTR_INT_WARP_WIDE_INSTR_OFFSETS
	.align		4
        /*0040*/ 	.byte	0x04, 0x31
        /*0042*/ 	.short	(.L_39 - .L_38)


	//   ....[0]....
.L_38:
        /*0044*/ 	.word	0x00000d00


	//   ....[1]....
        /*0048*/ 	.word	0x00000da0


	//   ....[2]....
        /*004c*/ 	.word	0x00002500


	//   ....[3]....
        /*0050*/ 	.word	0x00004900


	//   ....[4]....
        /*0054*/ 	.word	0x00004920


	//   ....[5]....
        /*0058*/ 	.word	0x00004950


	//   ....[6]....
        /*005c*/ 	.word	0x00005280


	//   ....[7]....
        /*0060*/ 	.word	0x000052a0


	//   ....[8]....
        /*0064*/ 	.word	0x00005340


	//   ....[9]....
        /*0068*/ 	.word	0x00005450


	//   ....[10]....
        /*006c*/ 	.word	0x00005470


	//   ....[11]....
        /*0070*/ 	.word	0x000055a0


	//   ....[12]....
        /*0074*/ 	.word	0x00005720


	//   ....[13]....
        /*0078*/ 	.word	0x00005730


	//   ....[14]....
        /*007c*/ 	.word	0x00005850


	//----- nvinfo : EIATTR_COOP_GROUP_MASK_REGIDS
	.align		4
.L_39:
        /*0080*/ 	.byte	0x04, 0x29
        /*0082*/ 	.short	(.L_41 - .L_40)


	//   ....[0]....
.L_40:
        /*0084*/ 	.word	0xffffffff


	//   ....[1]....
        /*0088*/ 	.word	0xffffffff


	//   ....[2]....
        /*008c*/ 	.word	0xffffffff


	//   ....[3]....
        /*0090*/ 	.word	0xffffffff


	//   ....[4]....
        /*0094*/ 	.word	0xffffffff


	//   ....[5]....
        /*0098*/ 	.word	0xffffffff


	//   ....[6]....
        /*009c*/ 	.word	0xffffffff


	//   ....[7]....
        /*00a0*/ 	.word	0xffffffff


	//   ....[8]....
        /*00a4*/ 	.word	0xffffffff


	//   ....[9]....
        /*00a8*/ 	.word	0xffffffff


	//   ....[10]....
        /*00ac*/ 	.word	0xffffffff


	//   ....[11]....
        /*00b0*/ 	.word	0xffffffff


	//   ....[12]....
        /*00b4*/ 	.word	0xffffffff


	//   ....[13]....
        /*00b8*/ 	.word	0xffffffff


	//----- nvinfo : EIATTR_COOP_GROUP_INSTR_OFFSETS
	.align		4
.L_41:
        /*00bc*/ 	.byte	0x04, 0x28
        /*00be*/ 	.short	(.L_43 - .L_42)


	//   ....[0]....
.L_42:
        /*00c0*/ 	.word	0x000000e0


	//   ....[1]....
        /*00c4*/ 	.word	0x00000520


	//   ....[2]....
        /*00c8*/ 	.word	0x00000690


	//   ....[3]....
        /*00cc*/ 	.word	0x00000800


	//   ....[4]....
        /*00d0*/ 	.word	0x000008f0


	//   ....[5]....
        /*00d4*/ 	.word	0x00000a50


	//   ....[6]....
        /*00d8*/ 	.word	0x00000be0


	//   ....[7]....
        /*00dc*/ 	.word	0x00000e20


	//   ....[8]....
        /*00e0*/ 	.word	0x000023e0


	//   ....[9]....
        /*00e4*/ 	.word	0x00003130


	//   ....[10]....
        /*00e8*/ 	.word	0x00003640


	//   ....[11]....
        /*00ec*/ 	.word	0x00003910


	//   ....[12]....
        /*00f0*/ 	.word	0x000047f0


	//   ....[13]....
        /*00f4*/ 	.word	0x00004a10


	//----- nvinfo : EIATTR_VRC_CTA_INIT_COUNT
	.align		4
.L_43:
        /*00f8*/ 	.byte	0x02, 0x4a
        /*00fa*/ 	.byte	0x80
	.zero		1


	//----- nvinfo : EIATTR_SYSCALL_OFFSETS
	.align		4
        /*00fc*/ 	.byte	0x04, 0x46
        /*00fe*/ 	.short	(.L_45 - .L_44)


	//   ....[0]....
.L_44:
        /*0100*/ 	.word	0x00006360


	//   ....[1]....
        /*0104*/ 	.word	0x00006450


	//   ....[2]....
        /*0108*/ 	.word	0x00006b90


	//   ....[3]....
        /*010c*/ 	.word	0x000074c0


	//   ....[4]....
        /*0110*/ 	.word	0x00007da0


	//----- nvinfo : EIATTR_MBARRIER_INSTR_OFFSETS
	.align		4
.L_45:
        /*0114*/ 	.byte	0x04, 0x39
        /*0116*/ 	.short	(.L_47 - .L_46)


	//   ....[0]....
.L_46:
        /*0118*/ 	.word	0x00000620
        /*011c*/ 	.word	0x000000ff
        /*0120*/ 	.word	0x00000000
        /*0124*/ 	.short	0x0100
        /*0126*/ 	.byte	0x04
	.zero		1


	//   ....[1]....
        /*0128*/ 	.word	0x00000630
        /*012c*/ 	.word	0x000000ff
        /*0130*/ 	.word	0x00000018
        /*0134*/ 	.short	0x0100
        /*0136*/ 	.byte	0x04
	.zero		1


	//   ....[2]....
        /*0138*/ 	.word	0x00000640
        /*013c*/ 	.word	0x000000ff
        /*0140*/ 	.word	0x00000008
        /*0144*/ 	.short	0x0100
        /*0146*/ 	.byte	0x04
	.zero		1


	//   ....[3]....
        /*0148*/ 	.word	0x00000650
        /*014c*/ 	.word	0x000000ff
        /*0150*/ 	.word	0x00000020
        /*0154*/ 	.short	0x0100
        /*0156*/ 	.byte	0x04
	.zero		1


	//   ....[4]....
        /*0158*/ 	.word	0x00000660
        /*015c*/ 	.word	0x000000ff
        /*0160*/ 	.word	0x00000010
        /*0164*/ 	.short	0x0100
        /*0166*/ 	.byte	0x04
	.zero		1


	//   ....[5]....
        /*0168*/ 	.word	0x00000670
        /*016c*/ 	.word	0x000000ff
        /*0170*/ 	.word	0x00000028
        /*0174*/ 	.short	0x0100
        /*0176*/ 	.byte	0x04
	.zero		1


	//   ....[6]....
        /*0178*/ 	.word	0x00000790
        /*017c*/ 	.word	0x000000ff
        /*0180*/ 	.word	0x00000030
        /*0184*/ 	.short	0x0100
        /*0186*/ 	.byte	0x04
	.zero		1


	//   ....[7]....
        /*0188*/ 	.word	0x000007a0
        /*018c*/ 	.word	0x000000ff
        /*0190*/ 	.word	0x00000048
        /*0194*/ 	.short	0x0100
        /*0196*/ 	.byte	0x04
	.zero		1


	//   ....[8]....
        /*0198*/ 	.word	0x000007b0
        /*019c*/ 	.word	0x000000ff
        /*01a0*/ 	.word	0x00000038
        /*01a4*/ 	.short	0x0100
        /*01a6*/ 	.byte	0x04
	.zero		1


	//   ....[9]....
        /*01a8*/ 	.word	0x000007c0
        /*01ac*/ 	.word	0x000000ff
        /*01b0*/ 	.word	0x00000050
        /*01b4*/ 	.short	0x0100
        /*01b6*/ 	.byte	0x04
	.zero		1


	//   ....[10]....
        /*01b8*/ 	.word	0x000007d0
        /*01bc*/ 	.word	0x000000ff
        /*01c0*/ 	.word	0x00000040
        /*01c4*/ 	.short	0x0100
        /*01c6*/ 	.byte	0x04
	.zero		1


	//   ....[11]....
        /*01c8*/ 	.word	0x000007e0
        /*01cc*/ 	.word	0x000000ff
        /*01d0*/ 	.word	0x00000058
        /*01d4*/ 	.short	0x0100
        /*01d6*/ 	.byte	0x04
	.zero		1


	//   ....[12]....
        /*01d8*/ 	.word	0x000008c0
        /*01dc*/ 	.word	0x000000ff
        /*01e0*/ 	.word	0x00000060
        /*01e4*/ 	.short	0x0100
        /*01e6*/ 	.byte	0x04
	.zero		1


	//   ....[13]....
        /*01e8*/ 	.word	0x000008d0
        /*01ec*/ 	.word	0x000000ff
        /*01f0*/ 	.word	0x00000068
        /*01f4*/ 	.short	0x0100
        /*01f6*/ 	.byte	0x04
	.zero		1


	//   ....[14]....
        /*01f8*/ 	.word	0x00000a00
        /*01fc*/ 	.word	0x000000ff
        /*0200*/ 	.word	0x00000070
        /*0204*/ 	.short	0x0100
        /*0206*/ 	.byte	0x04
	.zero		1


	//   ....[15]....
        /*0208*/ 	.word	0x00000a10
        /*020c*/ 	.word	0x000000ff
        /*0210*/ 	.word	0x00000080
        /*0214*/ 	.short	0x0100
        /*0216*/ 	.byte	0x04
	.zero		1


	//   ....[16]....
        /*0218*/ 	.word	0x00000a20
        /*021c*/ 	.word	0x000000ff
        /*0220*/ 	.word	0x00000078
        /*0224*/ 	.short	0x0100
        /*0226*/ 	.byte	0x04
	.zero		1


	//   ....[17]....
        /*0228*/ 	.word	0x00000a30
        /*022c*/ 	.word	0x000000ff
        /*0230*/ 	.word	0x00000088
        /*0234*/ 	.short	0x0100
        /*0236*/ 	.byte	0x04
	.zero		1


	//   ....[18]....
        /*0238*/ 	.word	0x00000b50
        /*023c*/ 	.word	0x000000ff
        /*0240*/ 	.word	0x00000090
        /*0244*/ 	.short	0x0100
        /*0246*/ 	.byte	0x04
	.zero		1


	//   ....[19]....
        /*0248*/ 	.word	0x00000b60
        /*024c*/ 	.word	0x000000ff
        /*0250*/ 	.word	0x000000b0
        /*0254*/ 	.short	0x0100
        /*0256*/ 	.byte	0x04
	.zero		1


	//   ....[20]....
        /*0258*/ 	.word	0x00000b70
        /*025c*/ 	.word	0x000000ff
        /*0260*/ 	.word	0x00000098
        /*0264*/ 	.short	0x0100
        /*0266*/ 	.byte	0x04
	.zero		1


	//   ....[21]....
        /*0268*/ 	.word	0x00000b80
        /*026c*/ 	.word	0x000000ff
        /*0270*/ 	.word	0x000000b8
        /*0274*/ 	.short	0x0100
        /*0276*/ 	.byte	0x04
	.zero		1


	//   ....[22]....
        /*0278*/ 	.word	0x00000b90
        /*027c*/ 	.word	0x000000ff
        /*0280*/ 	.word	0x000000a0
        /*0284*/ 	.short	0x0100
        /*0286*/ 	.byte	0x04
	.zero		1


	//   ....[23]....
        /*0288*/ 	.word	0x00000ba0
        /*028c*/ 	.word	0x000000ff
        /*0290*/ 	.word	0x000000c0
        /*0294*/ 	.short	0x0100
        /*0296*/ 	.byte	0x04
	.zero		1


	//   ....[24]....
        /*0298*/ 	.word	0x00000bb0
        /*029c*/ 	.word	0x000000ff
        /*02a0*/ 	.word	0x000000a8
        /*02a4*/ 	.short	0x0100
        /*02a6*/ 	.byte	0x04
	.zero		1


	//   ....[25]....
        /*02a8*/ 	.word	0x00000bc0
        /*02ac*/ 	.word	0x000000ff
        /*02b0*/ 	.word	0x000000c8
        /*02b4*/ 	.short	0x0100
        /*02b6*/ 	.byte	0x04
	.zero		1


	//   ....[26]....
        /*02b8*/ 	.word	0x00000cb0
        /*02bc*/ 	.word	0x000000ff
        /*02c0*/ 	.word	0x000000d0
        /*02c4*/ 	.short	0x0100
        /*02c6*/ 	.byte	0x04
	.zero		1


	//   ....[27]....
        /*02c8*/ 	.word	0x00000cc0
        /*02cc*/ 	.word	0x000000ff
        /*02d0*/ 	.word	0x000000e0
        /*02d4*/ 	.short	0x0100
        /*02d6*/ 	.byte	0x04
	.zero		1


	//   ....[28]....
        /*02d8*/ 	.word	0x00000cd0
        /*02dc*/ 	.word	0x000000ff
        /*02e0*/ 	.word	0x000000d8
        /*02e4*/ 	.short	0x0100
        /*02e6*/ 	.byte	0x04
	.zero		1


	//   ....[29]....
        /*02e8*/ 	.word	0x00000ce0
        /*02ec*/ 	.word	0x000000ff
        /*02f0*/ 	.word	0x000000e8
        /*02f4*/ 	.short	0x0100
        /*02f6*/ 	.byte	0x04
	.zero		1


	//   ....[30]....
        /*02f8*/ 	.word	0x00000dd0
        /*02fc*/ 	.word	0x000000ff
        /*0300*/ 	.word	0x000000f0
        /*0304*/ 	.short	0x0100
        /*0306*/ 	.byte	0x06
	.zero		1


	//   ....[31]....
        /*0308*/ 	.word	0x000017e0
        /*030c*/ 	.word	0x00000003
        /*0310*/ 	.word	0x000000e0
        /*0314*/ 	.short	0x010a
        /*0316*/ 	.byte	0xff
	.zero		1


	//   ....[32]....
        /*0318*/ 	.word	0x00001810
        /*031c*/ 	.word	0x00000003
        /*0320*/ 	.word	0x000000d0
        /*0324*/ 	.short	0x0101
        /*0326*/ 	.byte	0xff
	.zero		1


	//   ....[33]....
        /*0328*/ 	.word	0x00001920
        /*032c*/ 	.word	0x000000ff
        /*0330*/ 	.word	0x00000018
        /*0334*/ 	.short	0x010a
        /*0336*/ 	.byte	0x05
	.zero		1


	//   ....[34]....
        /*0338*/ 	.word	0x000019e0
        /*033c*/ 	.word	0x000000ff
        /*0340*/ 	.word	0x00000018
        /*0344*/ 	.short	0x010a
        /*0346*/ 	.byte	0x39
	.zero		1


	//   ....[35]....
        /*0348*/ 	.word	0x00001b90
        /*034c*/ 	.word	0x000000ff
        /*0350*/ 	.word	0x00000018
        /*0354*/ 	.short	0x010a
        /*0356*/ 	.byte	0x06
	.zero		1


	//   ....[36]....
        /*0358*/ 	.word	0x00001ea0
        /*035c*/ 	.word	0x000000ff
        /*0360*/ 	.word	0x00000068
        /*0364*/ 	.short	0x0101
        /*0366*/ 	.byte	0x04
	.zero		1


	//   ....[37]....
        /*0368*/ 	.word	0x00001ec0
        /*036c*/ 	.word	0x000000ff
        /*0370*/ 	.word	0x00000018
        /*0374*/ 	.short	0x010a
        /*0376*/ 	.byte	0x05
	.zero		1


	//   ....[38]....
        /*0378*/ 	.word	0x00001f40
        /*037c*/ 	.word	0x000000ff
        /*0380*/ 	.word	0x00000018
        /*0384*/ 	.short	0x010a
        /*0386*/ 	.byte	0x39
	.zero		1


	//   ....[39]....
        /*0388*/ 	.word	0x000020d0
        /*038c*/ 	.word	0x000000ff
        /*0390*/ 	.word	0x00000018
        /*0394*/ 	.short	0x010a
        /*0396*/ 	.byte	0x06
	.zero		1


	//   ....[40]....
        /*0398*/ 	.word	0x00002410
        /*039c*/ 	.word	0x00000002
        /*03a0*/ 	.word	0x00000070
        /*03a4*/ 	.short	0x010a
        /*03a6*/ 	.byte	0xff
	.zero		1


	//   ....[41]....
        /*03a8*/ 	.word	0x000024d0
        /*03ac*/ 	.word	0x00000002
        /*03b0*/ 	.word	0x00000000
        /*03b4*/ 	.short	0x0101
        /*03b6*/ 	.byte	0xff
	.zero		1


	//   ....[42]....
        /*03b8*/ 	.word	0x00002a30
        /*03bc*/ 	.word	0x000000ff
        /*03c0*/ 	.word	0x00000000
        /*03c4*/ 	.short	0x010a
        /*03c6*/ 	.byte	0x04
	.zero		1


	//   ....[43]....
        /*03c8*/ 	.word	0x00002ac0
        /*03cc*/ 	.word	0x000000ff
        /*03d0*/ 	.word	0x00000000
        /*03d4*/ 	.short	0x010a
        /*03d6*/ 	.byte	0x05
	.zero		1


	//   ....[44]....
        /*03d8*/ 	.word	0x00002b60
        /*03dc*/ 	.word	0x00000000
        /*03e0*/ 	.word	0x00000000
        /*03e4*/ 	.short	0x010a
        /*03e6*/ 	.byte	0xff
	.zero		1


	//   ....[45]....
        /*03e8*/ 	.word	0x00002c90
        /*03ec*/ 	.word	0x00000000
        /*03f0*/ 	.word	0x000000d0
        /*03f4*/ 	.short	0x010a
        /*03f6*/ 	.byte	0xff
	.zero		1


	//   ....[46]....
        /*03f8*/ 	.word	0x00002d00
        /*03fc*/ 	.word	0x00000004
        /*0400*/ 	.word	0x00000000
        /*0404*/ 	.short	0x0101
        /*0406*/ 	.byte	0xff
	.zero		1


	//   ....[47]....
        /*0408*/ 	.word	0x00002d20
        /*040c*/ 	.word	0x000000ff
        /*0410*/ 	.word	0x00000080
        /*0414*/ 	.short	0x010a
        /*0416*/ 	.byte	0x04
	.zero		1


	//   ....[48]....
        /*0418*/ 	.word	0x00002e40
        /*041c*/ 	.word	0x00000000
        /*0420*/ 	.word	0x00000070
        /*0424*/ 	.short	0x010a
        /*0426*/ 	.byte	0xff
	.zero		1


	//   ....[49]....
        /*0428*/ 	.word	0x00002f40
        /*042c*/ 	.word	0x00000000
        /*0430*/ 	.word	0x00000000
        /*0434*/ 	.short	0x0101
        /*0436*/ 	.byte	0xff
	.zero		1


	//   ....[50]....
        /*0438*/ 	.word	0x00002fd0
        /*043c*/ 	.word	0x000000ff
        /*0440*/ 	.word	0x00000080
        /*0444*/ 	.short	0x0106
        /*0446*/ 	.byte	0x04
	.zero		1


	//   ....[51]....
        /*0448*/ 	.word	0x00002ff0
        /*044c*/ 	.word	0x000000ff
        /*0450*/ 	.word	0x00000080
        /*0454*/ 	.short	0x010a
        /*0456*/ 	.byte	0x04
	.zero		1


	//   ....[52]....
        /*0458*/ 	.word	0x00003080
        /*045c*/ 	.word	0x000000ff
        /*0460*/ 	.word	0x00000080
        /*0464*/ 	.short	0x0106
        /*0466*/ 	.byte	0x06
	.zero		1


	//   ....[53]....
        /*0468*/ 	.word	0x000030c0
        /*046c*/ 	.word	0x00000000
        /*0470*/ 	.word	0x00000080
        /*0474*/ 	.short	0x010a
        /*0476*/ 	.byte	0xff
	.zero		1


	//   ....[54]....
        /*0478*/ 	.word	0x00003320
        /*047c*/ 	.word	0x000000ff
        /*0480*/ 	.word	0x00000008
        /*0484*/ 	.short	0x010a
        /*0486*/ 	.byte	0x05
	.zero		1


	//   ....[55]....
        /*0488*/ 	.word	0x00003340
        /*048c*/ 	.word	0x000000ff
        /*0490*/ 	.word	0x00000008
        /*0494*/ 	.short	0x010a
        /*0496*/ 	.byte	0x05
	.zero		1


	//   ....[56]....
        /*0498*/ 	.word	0x000034e0
        /*049c*/ 	.word	0x000000ff
        /*04a0*/ 	.word	0x00000008
        /*04a4*/ 	.short	0x010a
        /*04a6*/ 	.byte	0x05
	.zero		1


	//   ....[57]....
        /*04a8*/ 	.word	0x00003500
        /*04ac*/ 	.word	0x000000ff
        /*04b0*/ 	.word	0x00000008
        /*04b4*/ 	.short	0x010a
        /*04b6*/ 	.byte	0x05
	.zero		1


	//   ....[58]....
        /*04b8*/ 	.word	0x000035d0
        /*04bc*/ 	.word	0x000000ff
        /*04c0*/ 	.word	0x00000000
        /*04c4*/ 	.short	0x0101
        /*04c6*/ 	.byte	0x04
	.zero		1


	//   ....[59]....
        /*04c8*/ 	.word	0x000039c0
        /*04cc*/ 	.word	0x00000000
        /*04d0*/ 	.word	0x00000070
        /*04d4*/ 	.short	0x010a
        /*04d6*/ 	.byte	0xff
	.zero		1


	//   ....[60]....
        /*04d8*/ 	.word	0x00003a80
        /*04dc*/ 	.word	0x00000000
        /*04e0*/ 	.word	0x00000000
        /*04e4*/ 	.short	0x0101
        /*04e6*/ 	.byte	0xff
	.zero		1


	//   ....[61]....
        /*04e8*/ 	.word	0x00003b70
        /*04ec*/ 	.word	0x000000ff
        /*04f0*/ 	.word	0x00000000
        /*04f4*/ 	.short	0x010a
        /*04f6*/ 	.byte	0x06
	.zero		1


	//   ....[62]....
        /*04f8*/ 	.word	0x00003b80
        /*04fc*/ 	.word	0x000000ff
        /*0500*/ 	.word	0x000000b0
        /*0504*/ 	.short	0x010a
        /*0506*/ 	.byte	0x09
	.zero		1


	//   ....[63]....
        /*0508*/ 	.word	0x00003c30
        /*050c*/ 	.word	0x000000ff
        /*0510*/ 	.word	0x00000000
        /*0514*/ 	.short	0x010a
        /*0516*/ 	.byte	0x07
	.zero		1


	//   ....[64]....
        /*0518*/ 	.word	0x00003d90
        /*051c*/ 	.word	0x000000ff
        /*0520*/ 	.word	0x00000000
        /*0524*/ 	.short	0x010a
        /*0526*/ 	.byte	0x09
	.zero		1


	//   ....[65]....
        /*0528*/ 	.word	0x000044b0
        /*052c*/ 	.word	0x000000ff
        /*0530*/ 	.word	0x00000000
        /*0534*/ 	.short	0x010a
        /*0536*/ 	.byte	0x04
	.zero		1


	//   ....[66]....
        /*0538*/ 	.word	0x00004550
        /*053c*/ 	.word	0x000000ff
        /*0540*/ 	.word	0x00000000
        /*0544*/ 	.short	0x010a
        /*0546*/ 	.byte	0x05
	.zero		1


	//   ....[67]....
        /*0548*/ 	.word	0x000045e0
        /*054c*/ 	.word	0x000000ff
        /*0550*/ 	.word	0x00000000
        /*0554*/ 	.short	0x010a
        /*0556*/ 	.byte	0x05
	.zero		1


	//   ....[68]....
        /*0558*/ 	.word	0x00004680
        /*055c*/ 	.word	0x00000000
        /*0560*/ 	.word	0x00000000
        /*0564*/ 	.short	0x010a
        /*0566*/ 	.byte	0xff
	.zero		1


	//   ....[69]....
        /*0568*/ 	.word	0x000046c0
        /*056c*/ 	.word	0x00000000
        /*0570*/ 	.word	0x00000000
        /*0574*/ 	.short	0x010a
        /*0576*/ 	.byte	0xff
	.zero		1


	//   ....[70]....
        /*0578*/ 	.word	0x00004740
        /*057c*/ 	.word	0x000000ff
        /*0580*/ 	.word	0x00000000
        /*0584*/ 	.short	0x0101
        /*0586*/ 	.byte	0x04
	.zero		1


	//   ....[71]....
        /*0588*/ 	.word	0x00004780
        /*058c*/ 	.word	0x000000ff
        /*0590*/ 	.word	0x000000f0
        /*0594*/ 	.short	0x010a
        /*0596*/ 	.byte	0x3d
	.zero		1


	//   ....[72]....
        /*0598*/ 	.word	0x000047e0
        /*059c*/ 	.word	0x000000ff
        /*05a0*/ 	.word	0x00000000
        /*05a4*/ 	.short	0x0101
        /*05a6*/ 	.byte	0x04
	.zero		1


	//   ....[73]....
        /*05a8*/ 	.word	0x00004c30
        /*05ac*/ 	.word	0x00000000
        /*05b0*/ 	.word	0x00000070
        /*05b4*/ 	.short	0x010a
        /*05b6*/ 	.byte	0xff
	.zero		1


	//   ....[74]....
        /*05b8*/ 	.word	0x00004cf0
        /*05bc*/ 	.word	0x00000000
        /*05c0*/ 	.word	0x00000000
        /*05c4*/ 	.short	0x0101
        /*05c6*/ 	.byte	0xff
	.zero		1


	//   ....[75]....
        /*05c8*/ 	.word	0x00005010
        /*05cc*/ 	.word	0x000000ff
        /*05d0*/ 	.word	0x00000068
        /*05d4*/ 	.short	0x010a
        /*05d6*/ 	.byte	0x04
	.zero		1


	//   ....[76]....
        /*05d8*/ 	.word	0x00005200
        /*05dc*/ 	.word	0x000000ff
        /*05e0*/ 	.word	0x00000048
        /*05e4*/ 	.short	0x010a
        /*05e6*/ 	.byte	0x04
	.zero		1


	//   ....[77]....
        /*05e8*/ 	.word	0x000053f0
        /*05ec*/ 	.word	0x000000ff
        /*05f0*/ 	.word	0x00000030
        /*05f4*/ 	.short	0x010b
        /*05f6*/ 	.byte	0x04
	.zero		1


	//   ....[78]....
        /*05f8*/ 	.word	0x00005400
        /*05fc*/ 	.word	0x000000ff
        /*0600*/ 	.word	0x00000000
        /*0604*/ 	.short	0x0101
        /*0606*/ 	.byte	0x05
	.zero		1


	//   ....[79]....
        /*0608*/ 	.word	0x00005410
        /*060c*/ 	.word	0x000000ff
        /*0610*/ 	.word	0x00000050
        /*0614*/ 	.short	0x010a
        /*0616*/ 	.byte	0x04
	.zero		1


	//   ....[80]....
        /*0618*/ 	.word	0x00005640
        /*061c*/ 	.word	0x000000ff
        /*0620*/ 	.word	0x00000038
        /*0624*/ 	.short	0x010b
        /*0626*/ 	.byte	0x04
	.zero		1


	//   ....[81]....
        /*0628*/ 	.word	0x000056b0
        /*062c*/ 	.word	0x000000ff
        /*0630*/ 	.word	0x00000000
        /*0634*/ 	.short	0x0101
        /*0636*/ 	.byte	0x05
	.zero		1


	//   ....[82]....
        /*0638*/ 	.word	0x000056f0
        /*063c*/ 	.word	0x000000ff
        /*0640*/ 	.word	0x00000058
        /*0644*/ 	.short	0x010a
        /*0646*/ 	.byte	0x04
	.zero		1


	//   ....[83]....
        /*0648*/ 	.word	0x00005920
        /*064c*/ 	.word	0x000000ff
        /*0650*/ 	.word	0x00000040
        /*0654*/ 	.short	0x010b
        /*0656*/ 	.byte	0x04
	.zero		1


	//   ....[84]....
        /*0658*/ 	.word	0x00005940
        /*065c*/ 	.word	0x000000ff
        /*0660*/ 	.word	0x00000000
        /*0664*/ 	.short	0x0101
        /*0666*/ 	.byte	0x0d
	.zero		1


	//   ....[85]....
        /*0668*/ 	.word	0x00005970
        /*066c*/ 	.word	0x000000ff
        /*0670*/ 	.word	0x00000048
        /*0674*/ 	.short	0x010a
        /*0676*/ 	.byte	0x04
	.zero		1


	//   ....[86]....
        /*0678*/ 	.word	0x00005990
        /*067c*/ 	.word	0x000000ff
        /*0680*/ 	.word	0x00000050
        /*0684*/ 	.short	0x010a
        /*0686*/ 	.byte	0x04
	.zero		1


	//   ....[87]....
        /*0688*/ 	.word	0x000059d0
        /*068c*/ 	.word	0x00000000
        /*0690*/ 	.word	0x00000058
        /*0694*/ 	.short	0x010a
        /*0696*/ 	.byte	0xff
	.zero		1


	//   ....[88]....
        /*0698*/ 	.word	0x00005d20
        /*069c*/ 	.word	0x00000000
        /*06a0*/ 	.word	0x00000070
        /*06a4*/ 	.short	0x010a
        /*06a6*/ 	.byte	0xff
	.zero		1


	//   ....[89]....
        /*06a8*/ 	.word	0x00005e30
        /*06ac*/ 	.word	0x00000000
        /*06b0*/ 	.word	0x00000000
        /*06b4*/ 	.short	0x0101
        /*06b6*/ 	.byte	0xff
	.zero		1


	//   ....[90]....
        /*06b8*/ 	.word	0x00006850
        /*06bc*/ 	.word	0x000000ff
        /*06c0*/ 	.word	0x00000030
        /*06c4*/ 	.short	0x010a
        /*06c6*/ 	.byte	0x24
	.zero		1


	//   ....[91]....
        /*06c8*/ 	.word	0x00006890
        /*06cc*/ 	.word	0x0000004a
        /*06d0*/ 	.word	0x00000090
        /*06d4*/ 	.short	0x010a
        /*06d6*/ 	.byte	0xff
	.zero		1


	//   ....[92]....
        /*06d8*/ 	.word	0x000069a0
        /*06dc*/ 	.word	0x000000ff
        /*06e0*/ 	.word	0x00000030
        /*06e4*/ 	.short	0x010a
        /*06e6*/ 	.byte	0x24
	.zero		1


	//   ....[93]....
        /*06e8*/ 	.word	0x00006a70
        /*06ec*/ 	.word	0x0000004a
        /*06f0*/ 	.word	0x00000090
        /*06f4*/ 	.short	0x010a
        /*06f6*/ 	.byte	0xff
	.zero		1


	//   ....[94]....
        /*06f8*/ 	.word	0x00007230
        /*06fc*/ 	.word	0x00000000
        /*0700*/ 	.word	0x00000000
        /*0704*/ 	.short	0x0101
        /*0706*/ 	.byte	0xff
	.zero		1


	//   ....[95]....
        /*0708*/ 	.word	0x00007240
        /*070c*/ 	.word	0x00000003
        /*0710*/ 	.word	0x00000030
        /*0714*/ 	.short	0x010a
        /*0716*/ 	.byte	0xff
	.zero		1


	//   ....[96]....
        /*0718*/ 	.word	0x00007300
        /*071c*/ 	.word	0x00000003
        /*0720*/ 	.word	0x00000030
        /*0724*/ 	.short	0x010a
        /*0726*/ 	.byte	0xff
	.zero		1


	//   ....[97]....
        /*0728*/ 	.word	0x00007b10
        /*072c*/ 	.word	0x00000000
        /*0730*/ 	.word	0x00000000
        /*0734*/ 	.short	0x0101
        /*0736*/ 	.byte	0xff
	.zero		1


	//   ....[98]....
        /*0738*/ 	.word	0x00007b20
        /*073c*/ 	.word	0x00000004
        /*0740*/ 	.word	0x00000030
        /*0744*/ 	.short	0x010a
        /*0746*/ 	.byte	0xff
	.zero		1


	//   ....[99]....
        /*0748*/ 	.word	0x00007be0
        /*074c*/ 	.word	0x00000004
        /*0750*/ 	.word	0x00000030
        /*0754*/ 	.short	0x010a
        /*0756*/ 	.byte	0xff
	.zero		1


	//   ....[100]....
        /*0758*/ 	.word	0x00007ef0
        /*075c*/ 	.word	0x0000004a
        /*0760*/ 	.word	0x00000000
        /*0764*/ 	.short	0x0101
        /*0766*/ 	.byte	0xff
	.zero		1


	//   ....[101]....
        /*0768*/ 	.word	0x00008430
        /*076c*/ 	.word	0x00000003
        /*0770*/ 	.word	0x00000000
        /*0774*/ 	.short	0x0101
        /*0776*/ 	.byte	0xff
	.zero		1


	//   ....[102]....
        /*0778*/ 	.word	0x000086a0
        /*077c*/ 	.word	0x000000ff
        /*0780*/ 	.word	0x00000000
        /*0784*/ 	.short	0x0101
        /*0786*/ 	.byte	0x04
	.zero		1


	//   ....[103]....
        /*0788*/ 	.word	0x000086c0
        /*078c*/ 	.word	0x00000003
        /*0790*/ 	.word	0x000000e0
        /*0794*/ 	.short	0x010a
        /*0796*/ 	.byte	0xff
	.zero		1


	//   ....[104]....
        /*0798*/ 	.word	0x00008720
        /*079c*/ 	.word	0x00000002
        /*07a0*/ 	.word	0x00000018
        /*07a4*/ 	.short	0x010a
        /*07a6*/ 	.byte	0xff
	.zero		1


	//   ....[105]....
        /*07a8*/ 	.word	0x00008780
        /*07ac*/ 	.word	0x00000002
        /*07b0*/ 	.word	0x00000018
        /*07b4*/ 	.short	0x010a
        /*07b6*/ 	.byte	0xff
	.zero		1


	//   ....[106]....
        /*07b8*/ 	.word	0x000087d0
        /*07bc*/ 	.word	0x00000002
        /*07c0*/ 	.word	0x00000070
        /*07c4*/ 	.short	0x010a
        /*07c6*/ 	.byte	0xff
	.zero		1


	//   ....[107]....
        /*07c8*/ 	.word	0x00008830
        /*07cc*/ 	.word	0x00000000
        /*07d0*/ 	.word	0x00000000
        /*07d4*/ 	.short	0x010a
        /*07d6*/ 	.byte	0xff
	.zero		1


	//   ....[108]....
        /*07d8*/ 	.word	0x00008890
        /*07dc*/ 	.word	0x00000000
        /*07e0*/ 	.word	0x00000000
        /*07e4*/ 	.short	0x010a
        /*07e6*/ 	.byte	0xff
	.zero		1


	//   ....[109]....
        /*07e8*/ 	.word	0x000088e0
        /*07ec*/ 	.word	0x00000000
        /*07f0*/ 	.word	0x000000d0
        /*07f4*/ 	.short	0x010a
        /*07f6*/ 	.byte	0xff
	.zero		1


	//   ....[110]....
        /*07f8*/ 	.word	0x00008940
        /*07fc*/ 	.word	0x00000000
        /*0800*/ 	.word	0x00000080
        /*0804*/ 	.short	0x010a
        /*0806*/ 	.byte	0xff
	.zero		1


	//   ....[111]....
        /*0808*/ 	.word	0x00008990
        /*080c*/ 	.word	0x00000000
        /*0810*/ 	.word	0x00000070
        /*0814*/ 	.short	0x010a
        /*0816*/ 	.byte	0xff
	.zero		1


	//   ....[112]....
        /*0818*/ 	.word	0x000089f0
        /*081c*/ 	.word	0x00000000
        /*0820*/ 	.word	0x00000080
        /*0824*/ 	.short	0x010a
        /*0826*/ 	.byte	0xff
	.zero		1


	//   ....[113]....
        /*0828*/ 	.word	0x00008a50
        /*082c*/ 	.word	0x00000004
        /*0830*/ 	.word	0x00000008
        /*0834*/ 	.short	0x010a
        /*0836*/ 	.byte	0xff
	.zero		1


	//   ....[114]....
        /*0838*/ 	.word	0x00008b30
        /*083c*/ 	.word	0x00000002
        /*0840*/ 	.word	0x00000008
        /*0844*/ 	.short	0x010a
        /*0846*/ 	.byte	0xff
	.zero		1


	//   ....[115]....
        /*0848*/ 	.word	0x00008b80
        /*084c*/ 	.word	0x00000000
        /*0850*/ 	.word	0x00000070
        /*0854*/ 	.short	0x010a
        /*0856*/ 	.byte	0xff
	.zero		1


	//   ....[116]....
        /*0858*/ 	.word	0x00008bf0
        /*085c*/ 	.word	0x00000000
        /*0860*/ 	.word	0x000000b0
        /*0864*/ 	.short	0x010a
        /*0866*/ 	.byte	0xff
	.zero		1


	//   ....[117]....
        /*0868*/ 	.word	0x00008c50
        /*086c*/ 	.word	0x00000000
        /*0870*/ 	.word	0x00000000
        /*0874*/ 	.short	0x010a
        /*0876*/ 	.byte	0xff
	.zero		1


	//   ....[118]....
        /*0878*/ 	.word	0x00008cb0
        /*087c*/ 	.word	0x00000000
        /*0880*/ 	.word	0x00000000
        /*0884*/ 	.short	0x010a
        /*0886*/ 	.byte	0xff
	.zero		1


	//   ....[119]....
        /*0888*/ 	.word	0x00008d10
        /*088c*/ 	.word	0x00000000
        /*0890*/ 	.word	0x00000000
        /*0894*/ 	.short	0x010a
        /*0896*/ 	.byte	0xff
	.zero		1


	//   ....[120]....
        /*0898*/ 	.word	0x00008d70
        /*089c*/ 	.word	0x00000000
        /*08a0*/ 	.word	0x00000000
        /*08a4*/ 	.short	0x010a
        /*08a6*/ 	.byte	0xff
	.zero		1


	//   ....[121]....
        /*08a8*/ 	.word	0x00008dd0
        /*08ac*/ 	.word	0x00000000
        /*08b0*/ 	.word	0x000000f0
        /*08b4*/ 	.short	0x010a
        /*08b6*/ 	.byte	0xff
	.zero		1


	//   ....[122]....
        /*08b8*/ 	.word	0x00008e20
        /*08bc*/ 	.word	0x00000000
        /*08c0*/ 	.word	0x00000070
        /*08c4*/ 	.short	0x010a
        /*08c6*/ 	.byte	0xff
	.zero		1


	//   ....[123]....
        /*08c8*/ 	.word	0x00008e80
        /*08cc*/ 	.word	0x00000000
        /*08d0*/ 	.word	0x00000068
        /*08d4*/ 	.short	0x010a
        /*08d6*/ 	.byte	0xff
	.zero		1


	//   ....[124]....
        /*08d8*/ 	.word	0x00008ee0
        /*08dc*/ 	.word	0x00000003
        /*08e0*/ 	.word	0x00000048
        /*08e4*/ 	.short	0x010a
        /*08e6*/ 	.byte	0xff
	.zero		1


	//   ....[125]....
        /*08e8*/ 	.word	0x00008f40
        /*08ec*/ 	.word	0x00000003
        /*08f0*/ 	.word	0x00000050
        /*08f4*/ 	.short	0x010a
        /*08f6*/ 	.byte	0xff
	.zero		1


	//   ....[126]....
        /*08f8*/ 	.word	0x00008fa0
        /*08fc*/ 	.word	0x00000003
        /*0900*/ 	.word	0x00000058
        /*0904*/ 	.short	0x010a
        /*0906*/ 	.byte	0xff
	.zero		1


	//   ....[127]....
        /*0908*/ 	.word	0x00009000
        /*090c*/ 	.word	0x00000000
        /*0910*/ 	.word	0x00000048
        /*0914*/ 	.short	0x010a
        /*0916*/ 	.byte	0xff
	.zero		1


	//   ....[128]....
        /*0918*/ 	.word	0x00009060
        /*091c*/ 	.word	0x00000000
        /*0920*/ 	.word	0x00000050
        /*0924*/ 	.short	0x010a
        /*0926*/ 	.byte	0xff
	.zero		1


	//   ....[129]....
        /*0928*/ 	.word	0x000090b0
        /*092c*/ 	.word	0x00000000
        /*0930*/ 	.word	0x00000070
        /*0934*/ 	.short	0x010a
        /*0936*/ 	.byte	0xff
	.zero		1


	//   ....[130]....
        /*0938*/ 	.word	0x00009110
        /*093c*/ 	.word	0x00000000
        /*0940*/ 	.word	0x00000030
        /*0944*/ 	.short	0x010a
        /*0946*/ 	.byte	0xff
	.zero		1


	//   ....[131]....
        /*0948*/ 	.word	0x00009160
        /*094c*/ 	.word	0x0000004a
        /*0950*/ 	.word	0x00000090
        /*0954*/ 	.short	0x010a
        /*0956*/ 	.byte	0xff
	.zero		1


	//   ....[132]....
        /*0958*/ 	.word	0x000091b0
        /*095c*/ 	.word	0x00000003
        /*0960*/ 	.word	0x00000030
        /*0964*/ 	.short	0x010a
        /*0966*/ 	.byte	0xff
	.zero		1


	//   ....[133]....
        /*0968*/ 	.word	0x00009200
        /*096c*/ 	.word	0x00000004
        /*0970*/ 	.word	0x00000030
        /*0974*/ 	.short	0x010a
        /*0976*/ 	.byte	0xff
	.zero		1


	//----- nvinfo : EIATTR_NUM_MBARRIERS
	.align		4
.L_47:
        /*0978*/ 	.byte	0x03, 0x38
        /*097a*/ 	.short	0x001f


	//----- nvinfo : EIATTR_EXIT_INSTR_OFFSETS
	.align		4
        /*097c*/ 	.byte	0x04, 0x1c
        /*097e*/ 	.short	(.L_49 - .L_48)


	//   ....[0]....
.L_48:
        /*0980*/ 	.word	0x00002b90


	//   ....[1]....
        /*0984*/ 	.word	0x00003090


	//   ....[2]....
        /*0988*/ 	.word	0x000030f0


	//   ....[3]....
        /*098c*/ 	.word	0x00004a20


	//   ....[4]....
        /*0990*/ 	.word	0x00005a00


	//   ....[5]....
        /*0994*/ 	.word	0x00005a40


	//   ....[6]....
        /*0998*/ 	.word	0x00008590


	//   ....[7]....
        /*099c*/ 	.word	0x00008610


	//   ....[8]....
        /*09a0*/ 	.word	0x00008640


	//   ....[9]....
        /*09a4*/ 	.word	0x000086b0


	//----- nvinfo : EIATTR_MAX_THREADS
	.align		4
.L_49:
        /*09a8*/ 	.byte	0x04, 0x05
        /*09aa*/ 	.short	(.L_51 - .L_50)
.L_50:
        /*09ac*/ 	.word	0x00000100
        /*09b0*/ 	.word	0x00000001
        /*09b4*/ 	.word	0x00000001


	//----- nvinfo : EIATTR_CRS_STACK_SIZE
	.align		4
.L_51:
        /*09b8*/ 	.byte	0x04, 0x1e
        /*09ba*/ 	.short	(.L_53 - .L_52)
.L_52:
        /*09bc*/ 	.word	0x00000000


	//----- nvinfo : EIATTR_CBANK_PARAM_SIZE
	.align		4
.L_53:
        /*09c0*/ 	.byte	0x03, 0x19
        /*09c2*/ 	.short	0x0800


	//----- nvinfo : EIATTR_PARAM_CBANK
	.align		4
        /*09c4*/ 	.byte	0x04, 0x0a
        /*09c6*/ 	.short	(.L_55 - .L_54)
	.align		4
.L_54:
        /*09c8*/ 	.word	index@(.nv.constant0._ZN7cutlass13device_kernelINS_4gemm6kernel13GemmUniversalIN4cute5tupleIJiiiiEEENS1_10collective13CollectiveMmaINS1_35MainloopSm100TmaUmmaWarpSpecializedILi3ELi2ELi4ENS5_IJNS4_1CILi2EEENSA_ILi1EEESC_EEEEENS5_IJNSA_ILi128EEENSA_ILi96EEENSA_ILi256EEEEEENS_10bfloat16_tENS5_IJlSC_lEEESJ_SK_NS4_8TiledMMAINS4_8MMA_AtomIJNS4_26SM100_MMA_F16BF16_2x1SM_SSISJ_SJ_fLi128ELi96ELNS4_4UMMA5MajorE0ELSP_0ELNSO_7ScaleInE0ELSQ_0EEEEEENS4_6LayoutINS5_IJSC_SC_SC_EEENS5_IJNSA_ILi0EEESV_SV_EEEEENS5_IJNS4_10UnderscoreESY_SY_EEEEENS4_18SM100_TMA_2SM_LOADENS4_14ComposedLayoutINS4_7SwizzleILi3ELi4ELi3EEENS4_18smem_ptr_flag_bitsILi16EEENST_INS5_IJNSA_ILi8EEENSA_ILi64EEEEEENS5_IJS18_SC_EEEEEEEvNS4_8identityES11_S1C_vS1D_EENS_8epilogue10collective18CollectiveEpilogueINS1F_23Sm100TmaWarpSpecializedILi3ELi2ELi16ELb1ELb0EEEJNS5_IJS18_SG_SH_EEENS5_IJNST_IS18_SC_EENST_INS5_IJNSA_ILi16EEESB_EEENS5_IJSC_NSA_ILi48EEEEEEEEEEESJ_SK_SJ_SK_NS1F_6fusion15FusionCallbacksIS1J_NS1S_17LinearCombinationISJ_fSJ_fLNS_15FloatRoundStyleE2EEES1K_S1R_JEEENS4_5SM1004TMEM4LOAD26SM100_TMEM_LOAD_32dp32b16xENS4_13SM90_TMA_LOADENS12_INS13_ILi1ELi4ELi3EEES16_NST_INS5_IJS17_S1M_EEENS5_IJS1M_SC_EEEEEEENS4_39AutoVectorizingCopyWithAssumedAlignmentILi128EEENS4_14SM90_TMA_STOREES27_S29_S29_EEEvvEEEEvNT_6ParamsE)
        /*09cc*/ 	.short	0x0380
        /*09ce*/ 	.short	0x0800


	//----- nvinfo : EIATTR_SW_WAR
	.align		4
.L_55:
        /*09d0*/ 	.byte	0x04, 0x36
        /*09d2*/ 	.short	(.L_57 - .L_56)
.L_56:
        /*09d4*/ 	.word	0x00000008
.L_57:


//--------------------- .nv.callgraph             --------------------------
	.section	.nv.callgraph,"",@"SHT_CUDA_CALLGRAPH"
	.align	4
	.sectionentsize	8
	.align		4
        /*0000*/ 	.word	0x00000000
	.align		4
        /*0004*/ 	.word	0xffffffff
	.align		4
        /*0008*/ 	.word	index@(_ZN7cutlass13device_kernelINS_4gemm6kernel13GemmUniversalIN4cute5tupleIJiiiiEEENS1_10collective13CollectiveMmaINS1_35MainloopSm100TmaUmmaWarpSpecializedILi3ELi2ELi4ENS5_IJNS4_1CILi2EEENSA_ILi1EEESC_EEEEENS5_IJNSA_ILi128EEENSA_ILi96EEENSA_ILi256EEEEEENS_10bfloat16_tENS5_IJlSC_lEEESJ_SK_NS4_8TiledMMAINS4_8MMA_AtomIJNS4_26SM100_MMA_F16BF16_2x1SM_SSISJ_SJ_fLi128ELi96ELNS4_4UMMA5MajorE0ELSP_0ELNSO_7ScaleInE0ELSQ_0EEEEEENS4_6LayoutINS5_IJSC_SC_SC_EEENS5_IJNSA_ILi0EEESV_SV_EEEEENS5_IJNS4_10UnderscoreESY_SY_EEEEENS4_18SM100_TMA_2SM_LOADENS4_14ComposedLayoutINS4_7SwizzleILi3ELi4ELi3EEENS4_18smem_ptr_flag_bitsILi16EEENST_INS5_IJNSA_ILi8EEENSA_ILi64EEEEEENS5_IJS18_SC_EEEEEEEvNS4_8identityES11_S1C_vS1D_EENS_8epilogue10collective18CollectiveEpilogueINS1F_23Sm100TmaWarpSpecializedILi3ELi2ELi16ELb1ELb0EEEJNS5_IJS18_SG_SH_EEENS5_IJNST_IS18_SC_EENST_INS5_IJNSA_ILi16EEESB_EEENS5_IJSC_NSA_ILi48EEEEEEEEEEESJ_SK_SJ_SK_NS1F_6fusion15FusionCallbacksIS1J_NS1S_17LinearCombinationISJ_fSJ_fLNS_15FloatRoundStyleE2EEES1K_S1R_JEEENS4_5SM1004TMEM4LOAD26SM100_TMEM_LOAD_32dp32b16xENS4_13SM90_TMA_LOADENS12_INS13_ILi1ELi4ELi3EEES16_NST_INS5_IJS17_S1M_EEENS5_IJS1M_SC_EEEEEEENS4_39AutoVectorizingCopyWithAssumedAlignmentILi128EEENS4_14SM90_TMA_STOREES27_S29_S29_EEEvvEEEEvNT_6ParamsE)
	.align		4
        /*000c*/ 	.word	index@(__assertfail)
	.align		4
        /*0010*/ 	.word	0x00000000
	.align		4
        /*0014*/ 	.word	0xfffffffe
	.align		4
        /*0018*/ 	.word	0x00000000
	.align		4
        /*001c*/ 	.word	0xfffffffd
	.align		4
        /*0020*/ 	.word	0x00000000
	.align		4
        /*0024*/ 	.word	0xfffffffc


//--------------------- .nv.constant4             --------------------------
	.section	.nv.constant4,"a",@progbits
	.align	8
	.align		8
.nv.constant4:
        /*0000*/ 	.dword	__assertfail
	.align		8
        /*0008*/ 	.dword	__unnamed_1
	.align		8
        /*0010*/ 	.dword	__unnamed_2
	.align		8
        /*0018*/ 	.dword	_ZN40_INTERNAL_cdbf5c09_4_k_cu_3a4a9a51_136934cuda3std3__45__cpo5beginE
	.align		8
        /*0020*/ 	.dword	_ZN40_INTERNAL_cdbf5c09_4_k_cu_3a4a9a51_136934cuda3std3__45__cpo3endE
	.align		8
        /*0028*/ 	.dword	_ZN40_INTERNAL_cdbf5c09_4_k_cu_3a4a9a51_136934cuda3std3__45__cpo6cbeginE
	.align		8
        /*0030*/ 	.dword	_ZN40_INTERNAL_cdbf5c09_4_k_cu_3a4a9a51_136934cuda3std3__45__cpo4cendE
	.align		8
        /*0038*/ 	.dword	_ZN40_INTERNAL_cdbf5c09_4_k_cu_3a4a9a51_136934cuda3std3__442_GLOBAL__N__cdbf5c09_4_k_cu_3a4a9a51_136936ignoreE
	.align		8
        /*0040*/ 	.dword	_ZN40_INTERNAL_cdbf5c09_4_k_cu_3a4a9a51_136934cuda3std3__419piecewise_constructE
	.align		8
        /*0048*/ 	.dword	_ZN40_INTERNAL_cdbf5c09_4_k_cu_3a4a9a51_136934cuda3std3__48in_placeE
	.align		8
        /*0050*/ 	.dword	_ZN40_INTERNAL_cdbf5c09_4_k_cu_3a4a9a51_136934cuda3std6ranges3__45__cpo4swapE
	.align		8
        /*0058*/ 	.dword	_ZN40_INTERNAL_cdbf5c09_4_k_cu_3a4a9a51_136934cuda3std6ranges3__45__cpo9iter_moveE
	.align		8
        /*0060*/ 	.dword	_ZN40_INTERNAL_cdbf5c09_4_k_cu_3a4a9a51_136934cute7productE
	.align		8
        /*0068*/ 	.dword	_ZN40_INTERNAL_cdbf5c09_4_k_cu_3a4a9a51_136934cute1_E
	.align		8
        /*0070*/ 	.dword	$str$25
	.align		8
        /*0078*/ 	.dword	$str$26
	.align		8
        /*0080*/ 	.dword	$str$27
	.align		8
        /*0088*/ 	.dword	$str$28


//--------------------- .text._ZN7cutlass13device_kernelINS_4gemm6kernel13GemmUniversalIN4cute5tupleIJiiiiEEENS1_10collective13CollectiveMmaINS1_35MainloopSm100TmaUmmaWarpSpecializedILi3ELi2ELi4ENS5_IJNS4_1CILi2EEENSA_ILi1EEESC_EEEEENS5_IJNSA_ILi128EEENSA_ILi96EEENSA_ILi256EEEEEENS_10bfloat16_tENS5_IJlSC_lEEESJ_SK_NS4_8TiledMMAINS4_8MMA_AtomIJNS4_26SM100_MMA_F16BF16_2x1SM_SSISJ_SJ_fLi128ELi96ELNS4_4UMMA5MajorE0ELSP_0ELNSO_7ScaleInE0ELSQ_0EEEEEENS4_6LayoutINS5_IJSC_SC_SC_EEENS5_IJNSA_ILi0EEESV_SV_EEEEENS5_IJNS4_10UnderscoreESY_SY_EEEEENS4_18SM100_TMA_2SM_LOADENS4_14ComposedLayoutINS4_7SwizzleILi3ELi4ELi3EEENS4_18smem_ptr_flag_bitsILi16EEENST_INS5_IJNSA_ILi8EEENSA_ILi64EEEEEENS5_IJS18_SC_EEEEEEEvNS4_8identityES11_S1C_vS1D_EENS_8epilogue10collective18CollectiveEpilogueINS1F_23Sm100TmaWarpSpecializedILi3ELi2ELi16ELb1ELb0EEEJNS5_IJS18_SG_SH_EEENS5_IJNST_IS18_SC_EENST_INS5_IJNSA_ILi16EEESB_EEENS5_IJSC_NSA_ILi48EEEEEEEEEEESJ_SK_SJ_SK_NS1F_6fusion15FusionCallbacksIS1J_NS1S_17LinearCombinationISJ_fSJ_fLNS_15FloatRoundStyleE2EEES1K_S1R_JEEENS4_5SM1004TMEM4LOAD26SM100_TMEM_LOAD_32dp32b16xENS4_13SM90_TMA_LOADENS12_INS13_ILi1ELi4ELi3EEES16_NST_INS5_IJS17_S1M_EEENS5_IJS1M_SC_EEEEEEENS4_39AutoVectorizingCopyWithAssumedAlignmentILi128EEENS4_14SM90_TMA_STOREES27_S29_S29_EEEvvEEEEvNT_6ParamsE --------------------------
	.section	.text._ZN7cutlass13device_kernelINS_4gemm6kernel13GemmUniversalIN4cute5tupleIJiiiiEEENS1_10collective13CollectiveMmaINS1_35MainloopSm100TmaUmmaWarpSpecializedILi3ELi2ELi4ENS5_IJNS4_1CILi2EEENSA_ILi1EEESC_EEEEENS5_IJNSA_ILi128EEENSA_ILi96EEENSA_ILi256EEEEEENS_10bfloat16_tENS5_IJlSC_lEEESJ_SK_NS4_8TiledMMAINS4_8MMA_AtomIJNS4_26SM100_MMA_F16BF16_2x1SM_SSISJ_SJ_fLi128ELi96ELNS4_4UMMA5MajorE0ELSP_0ELNSO_7ScaleInE0ELSQ_0EEEEEENS4_6LayoutINS5_IJSC_SC_SC_EEENS5_IJNSA_ILi0EEESV_SV_EEEEENS5_IJNS4_10UnderscoreESY_SY_EEEEENS4_18SM100_TMA_2SM_LOADENS4_14ComposedLayoutINS4_7SwizzleILi3ELi4ELi3EEENS4_18smem_ptr_flag_bitsILi16EEENST_INS5_IJNSA_ILi8EEENSA_ILi64EEEEEENS5_IJS18_SC_EEEEEEEvNS4_8identityES11_S1C_vS1D_EENS_8epilogue10collective18CollectiveEpilogueINS1F_23Sm100TmaWarpSpecializedILi3ELi2ELi16ELb1ELb0EEEJNS5_IJS18_SG_SH_EEENS5_IJNST_IS18_SC_EENST_INS5_IJNSA_ILi16EEESB_EEENS5_IJSC_NSA_ILi48EEEEEEEEEEESJ_SK_SJ_SK_NS1F_6fusion15FusionCallbacksIS1J_NS1S_17LinearCombinationISJ_fSJ_fLNS_15FloatRoundStyleE2EEES1K_S1R_JEEENS4_5SM1004TMEM4LOAD26SM100_TMEM_LOAD_32dp32b16xENS4_13SM90_TMA_LOADENS12_INS13_ILi1ELi4ELi3EEES16_NST_INS5_IJS17_S1M_EEENS5_IJS1M_SC_EEEEEEENS4_39AutoVectorizingCopyWithAssumedAlignmentILi128EEENS4_14SM90_TMA_STOREES27_S29_S29_EEEvvEEEEvNT_6ParamsE,"ax",@progbits
	.align	128
.text._ZN7cutlass13device_kernelINS_4gemm6kernel13GemmUniversalIN4cute5tupleIJiiiiEEENS1_10collective13CollectiveMmaINS1_35MainloopSm100TmaUmmaWarpSpecializedILi3ELi2ELi4ENS5_IJNS4_1CILi2EEENSA_ILi1EEESC_EEEEENS5_IJNSA_ILi128EEENSA_ILi96EEENSA_ILi256EEEEEENS_10bfloat16_tENS5_IJlSC_lEEESJ_SK_NS4_8TiledMMAINS4_8MMA_AtomIJNS4_26SM100_MMA_F16BF16_2x1SM_SSISJ_SJ_fLi128ELi96ELNS4_4UMMA5MajorE0ELSP_0ELNSO_7ScaleInE0ELSQ_0EEEEEENS4_6LayoutINS5_IJSC_SC_SC_EEENS5_IJNSA_ILi0EEESV_SV_EEEEENS5_IJNS4_10UnderscoreESY_SY_EEEEENS4_18SM100_TMA_2SM_LOADENS4_14ComposedLayoutINS4_7SwizzleILi3ELi4ELi3EEENS4_18smem_ptr_flag_bitsILi16EEENST_INS5_IJNSA_ILi8EEENSA_ILi64EEEEEENS5_IJS18_SC_EEEEEEEvNS4_8identityES11_S1C_vS1D_EENS_8epilogue10collective18CollectiveEpilogueINS1F_23Sm100TmaWarpSpecializedILi3ELi2ELi16ELb1ELb0EEEJNS5_IJS18_SG_SH_EEENS5_IJNST_IS18_SC_EENST_INS5_IJNSA_ILi16EEESB_EEENS5_IJSC_NSA_ILi48EEEEEEEEEEESJ_SK_SJ_SK_NS1F_6fusion15FusionCallbacksIS1J_NS1S_17LinearCombinationISJ_fSJ_fLNS_15FloatRoundStyleE2EEES1K_S1R_JEEENS4_5SM1004TMEM4LOAD26SM100_TMEM_LOAD_32dp32b16xENS4_13SM90_TMA_LOADENS12_INS13_ILi1ELi4ELi3EEES16_NST_INS5_IJS17_S1M_EEENS5_IJS1M_SC_EEEEEEENS4_39AutoVectorizingCopyWithAssumedAlignmentILi128EEENS4_14SM90_TMA_STOREES27_S29_S29_EEEvvEEEEvNT_6ParamsE:
        .type           _ZN7cutlass13device_kernelINS_4gemm6kernel13GemmUniversalIN4cute5tupleIJiiiiEEENS1_10collective13CollectiveMmaINS1_35MainloopSm100TmaUmmaWarpSpecializedILi3ELi2ELi4ENS5_IJNS4_1CILi2EEENSA_ILi1EEESC_EEEEENS5_IJNSA_ILi128EEENSA_ILi96EEENSA_ILi256EEEEEENS_10bfloat16_tENS5_IJlSC_lEEESJ_SK_NS4_8TiledMMAINS4_8MMA_AtomIJNS4_26SM100_MMA_F16BF16_2x1SM_SSISJ_SJ_fLi128ELi96ELNS4_4UMMA5MajorE0ELSP_0ELNSO_7ScaleInE0ELSQ_0EEEEEENS4_6LayoutINS5_IJSC_SC_SC_EEENS5_IJNSA_ILi0EEESV_SV_EEEEENS5_IJNS4_10UnderscoreESY_SY_EEEEENS4_18SM100_TMA_2SM_LOADENS4_14ComposedLayoutINS4_7SwizzleILi3ELi4ELi3EEENS4_18smem_ptr_flag_bitsILi16EEENST_INS5_IJNSA_ILi8EEENSA_ILi64EEEEEENS5_IJS18_SC_EEEEEEEvNS4_8identityES11_S1C_vS1D_EENS_8epilogue10collective18CollectiveEpilogueINS1F_23Sm100TmaWarpSpecializedILi3ELi2ELi16ELb1ELb0EEEJNS5_IJS18_SG_SH_EEENS5_IJNST_IS18_SC_EENST_INS5_IJNSA_ILi16EEESB_EEENS5_IJSC_NSA_ILi48EEEEEEEEEEESJ_SK_SJ_SK_NS1F_6fusion15FusionCallbacksIS1J_NS1S_17LinearCombinationISJ_fSJ_fLNS_15FloatRoundStyleE2EEES1K_S1R_JEEENS4_5SM1004TMEM4LOAD26SM100_TMEM_LOAD_32dp32b16xENS4_13SM90_TMA_LOADENS12_INS13_ILi1ELi4ELi3EEES16_NST_INS5_IJS17_S1M_EEENS5_IJS1M_SC_EEEEEEENS4_39AutoVectorizingCopyWithAssumedAlignmentILi128EEENS4_14SM90_TMA_STOREES27_S29_S29_EEEvvEEEEvNT_6ParamsE,@function
        .size           _ZN7cutlass13device_kernelINS_4gemm6kernel13GemmUniversalIN4cute5tupleIJiiiiEEENS1_10collective13CollectiveMmaINS1_35MainloopSm100TmaUmmaWarpSpecializedILi3ELi2ELi4ENS5_IJNS4_1CILi2EEENSA_ILi1EEESC_EEEEENS5_IJNSA_ILi128EEENSA_ILi96EEENSA_ILi256EEEEEENS_10bfloat16_tENS5_IJlSC_lEEESJ_SK_NS4_8TiledMMAINS4_8MMA_AtomIJNS4_26SM100_MMA_F16BF16_2x1SM_SSISJ_SJ_fLi128ELi96ELNS4_4UMMA5MajorE0ELSP_0ELNSO_7ScaleInE0ELSQ_0EEEEEENS4_6LayoutINS5_IJSC_SC_SC_EEENS5_IJNSA_ILi0EEESV_SV_EEEEENS5_IJNS4_10UnderscoreESY_SY_EEEEENS4_18SM100_TMA_2SM_LOADENS4_14ComposedLayoutINS4_7SwizzleILi3ELi4ELi3EEENS4_18smem_ptr_flag_bitsILi16EEENST_INS5_IJNSA_ILi8EEENSA_ILi64EEEEEENS5_IJS18_SC_EEEEEEEvNS4_8identityES11_S1C_vS1D_EENS_8epilogue10collective18CollectiveEpilogueINS1F_23Sm100TmaWarpSpecializedILi3ELi2ELi16ELb1ELb0EEEJNS5_IJS18_SG_SH_EEENS5_IJNST_IS18_SC_EENST_INS5_IJNSA_ILi16EEESB_EEENS5_IJSC_NSA_ILi48EEEEEEEEEEESJ_SK_SJ_SK_NS1F_6fusion15FusionCallbacksIS1J_NS1S_17LinearCombinationISJ_fSJ_fLNS_15FloatRoundStyleE2EEES1K_S1R_JEEENS4_5SM1004TMEM4LOAD26SM100_TMEM_LOAD_32dp32b16xENS4_13SM90_TMA_LOADENS12_INS13_ILi1ELi4ELi3EEES16_NST_INS5_IJS17_S1M_EEENS5_IJS1M_SC_EEEEEEENS4_39AutoVectorizingCopyWithAssumedAlignmentILi128EEENS4_14SM90_TMA_STOREES27_S29_S29_EEEvvEEEEvNT_6ParamsE,(.L_x_181 - _ZN7cutlass13device_kernelINS_4gemm6kernel13GemmUniversalIN4cute5tupleIJiiiiEEENS1_10collective13CollectiveMmaINS1_35MainloopSm100TmaUmmaWarpSpecializedILi3ELi2ELi4ENS5_IJNS4_1CILi2EEENSA_ILi1EEESC_EEEEENS5_IJNSA_ILi128EEENSA_ILi96EEENSA_ILi256EEEEEENS_10bfloat16_tENS5_IJlSC_lEEESJ_SK_NS4_8TiledMMAINS4_8MMA_AtomIJNS4_26SM100_MMA_F16BF16_2x1SM_SSISJ_SJ_fLi128ELi96ELNS4_4UMMA5MajorE0ELSP_0ELNSO_7ScaleInE0ELSQ_0EEEEEENS4_6LayoutINS5_IJSC_SC_SC_EEENS5_IJNSA_ILi0EEESV_SV_EEEEENS5_IJNS4_10UnderscoreESY_SY_EEEEENS4_18SM100_TMA_2SM_LOADENS4_14ComposedLayoutINS4_7SwizzleILi3ELi4ELi3EEENS4_18smem_ptr_flag_bitsILi16EEENST_INS5_IJNSA_ILi8EEENSA_ILi64EEEEEENS5_IJS18_SC_EEEEEEEvNS4_8identityES11_S1C_vS1D_EENS_8epilogue10collective18CollectiveEpilogueINS1F_23Sm100TmaWarpSpecializedILi3ELi2ELi16ELb1ELb0EEEJNS5_IJS18_SG_SH_EEENS5_IJNST_IS18_SC_EENST_INS5_IJNSA_ILi16EEESB_EEENS5_IJSC_NSA_ILi48EEEEEEEEEEESJ_SK_SJ_SK_NS1F_6fusion15FusionCallbacksIS1J_NS1S_17LinearCombinationISJ_fSJ_fLNS_15FloatRoundStyleE2EEES1K_S1R_JEEENS4_5SM1004TMEM4LOAD26SM100_TMEM_LOAD_32dp32b16xENS4_13SM90_TMA_LOADENS12_INS13_ILi1ELi4ELi3EEES16_NST_INS5_IJS17_S1M_EEENS5_IJS1M_SC_EEEEEEENS4_39AutoVectorizingCopyWithAssumedAlignmentILi128EEENS4_14SM90_TMA_STOREES27_S29_S29_EEEvvEEEEvNT_6ParamsE)
        .other          _ZN7cutlass13device_kernelINS_4gemm6kernel13GemmUniversalIN4cute5tupleIJiiiiEEENS1_10collective13CollectiveMmaINS1_35MainloopSm100TmaUmmaWarpSpecializedILi3ELi2ELi4ENS5_IJNS4_1CILi2EEENSA_ILi1EEESC_EEEEENS5_IJNSA_ILi128EEENSA_ILi96EEENSA_ILi256EEEEEENS_10bfloat16_tENS5_IJlSC_lEEESJ_SK_NS4_8TiledMMAINS4_8MMA_AtomIJNS4_26SM100_MMA_F16BF16_2x1SM_SSISJ_SJ_fLi128ELi96ELNS4_4UMMA5MajorE0ELSP_0ELNSO_7ScaleInE0ELSQ_0EEEEEENS4_6LayoutINS5_IJSC_SC_SC_EEENS5_IJNSA_ILi0EEESV_SV_EEEEENS5_IJNS4_10UnderscoreESY_SY_EEEEENS4_18SM100_TMA_2SM_LOADENS4_14ComposedLayoutINS4_7SwizzleILi3ELi4ELi3EEENS4_18smem_ptr_flag_bitsILi16EEENST_INS5_IJNSA_ILi8EEENSA_ILi64EEEEEENS5_IJS18_SC_EEEEEEEvNS4_8identityES11_S1C_vS1D_EENS_8epilogue10collective18CollectiveEpilogueINS1F_23Sm100TmaWarpSpecializedILi3ELi2ELi16ELb1ELb0EEEJNS5_IJS18_SG_SH_EEENS5_IJNST_IS18_SC_EENST_INS5_IJNSA_ILi16EEESB_EEENS5_IJSC_NSA_ILi48EEEEEEEEEEESJ_SK_SJ_SK_NS1F_6fusion15FusionCallbacksIS1J_NS1S_17LinearCombinationISJ_fSJ_fLNS_15FloatRoundStyleE2EEES1K_S1R_JEEENS4_5SM1004TMEM4LOAD26SM100_TMEM_LOAD_32dp32b16xENS4_13SM90_TMA_LOADENS12_INS13_ILi1ELi4ELi3EEES16_NST_INS5_IJS17_S1M_EEENS5_IJS1M_SC_EEEEEEENS4_39AutoVectorizingCopyWithAssumedAlignmentILi128EEENS4_14SM90_TMA_STOREES27_S29_S29_EEEvvEEEEvNT_6ParamsE,@"STO_CUDA_ENTRY STV_DEFAULT"
_ZN7cutlass13device_kernelINS_4gemm6kernel13GemmUniversalIN4cute5tupleIJiiiiEEENS1_10collective13CollectiveMmaINS1_35MainloopSm100TmaUmmaWarpSpecializedILi3ELi2ELi4ENS5_IJNS4_1CILi2EEENSA_ILi1EEESC_EEEEENS5_IJNSA_ILi128EEENSA_ILi96EEENSA_ILi256EEEEEENS_10bfloat16_tENS5_IJlSC_lEEESJ_SK_NS4_8TiledMMAINS4_8MMA_AtomIJNS4_26SM100_MMA_F16BF16_2x1SM_SSISJ_SJ_fLi128ELi96ELNS4_4UMMA5MajorE0ELSP_0ELNSO_7ScaleInE0ELSQ_0EEEEEENS4_6LayoutINS5_IJSC_SC_SC_EEENS5_IJNSA_ILi0EEESV_SV_EEEEENS5_IJNS4_10UnderscoreESY_SY_EEEEENS4_18SM100_TMA_2SM_LOADENS4_14ComposedLayoutINS4_7SwizzleILi3ELi4ELi3EEENS4_18smem_ptr_flag_bitsILi16EEENST_INS5_IJNSA_ILi8EEENSA_ILi64EEEEEENS5_IJS18_SC_EEEEEEEvNS4_8identityES11_S1C_vS1D_EENS_8epilogue10collective18CollectiveEpilogueINS1F_23Sm100TmaWarpSpecializedILi3ELi2ELi16ELb1ELb0EEEJNS5_IJS18_SG_SH_EEENS5_IJNST_IS18_SC_EENST_INS5_IJNSA_ILi16EEESB_EEENS5_IJSC_NSA_ILi48EEEEEEEEEEESJ_SK_SJ_SK_NS1F_6fusion15FusionCallbacksIS1J_NS1S_17LinearCombinationISJ_fSJ_fLNS_15FloatRoundStyleE2EEES1K_S1R_JEEENS4_5SM1004TMEM4LOAD26SM100_TMEM_LOAD_32dp32b16xENS4_13SM90_TMA_LOADENS12_INS13_ILi1ELi4ELi3EEES16_NST_INS5_IJS17_S1M_EEENS5_IJS1M_SC_EEEEEEENS4_39AutoVectorizingCopyWithAssumedAlignmentILi128EEENS4_14SM90_TMA_STOREES27_S29_S29_EEEvvEEEEvNT_6ParamsE:
[----:B------:R-:W1:Y:S01]  /*0000*/  LDC R1, c[0x0][0x37c] ;  /* 0x0000df00ff017b82 */ /* 0x000e620000000800 */
[----:B------:R-:W2:Y:S01]  /*0010*/  S2R R72, SR_TID.X ;  /* 0x0000000000487919 */ /* 0x000ea20000002100 */
[----:B------:R-:W3:Y:S06]  /*0020*/  LDCU.64 UR8, c[0x0][0x890] ;  /* 0x00011200ff0877ac */ /* 0x000eec0008000a00 */
[----:B------:R-:W4:Y:S01]  /*0030*/  S2UR UR37, SR_CgaCtaId ;  /* 0x00000000002579c3 */ /* 0x000f220000008800 */
[----:B------:R-:W-:Y:S02]  /*0040*/  PRMT R59, RZ, 0x7610, R59 ;  /* 0x00007610ff3b7816 */ /* 0x000fe4000000003b */
[----:B------:R-:W-:Y:S01]  /*0050*/  ELECT P1, URZ, PT ;  /* 0x0000000000ff782f */ /* 0x000fe20003820000 */
[----:B------:R-:W1:Y:S01]  /*0060*/  LDCU.64 UR52, c[0x0][0x358] ;  /* 0x00006b00ff3477ac */ /* 0x000e620008000a00 */
[----:B---3--:R-:W-:-:S04]  /*0070*/  UISETP.NE.U32.AND UP0, UPT, UR8, URZ, UPT ;  /* 0x000000ff0800728c */ /* 0x008fc8000bf05070 */
[----:B------:R-:W-:Y:S02]  /*0080*/  UISETP.NE.AND.EX UP0, UPT, UR9, URZ, UPT, UP0 ;  /* 0x000000ff0900728c */ /* 0x000fe4000bf05300 */
[----:B----4-:R-:W-:Y:S02]  /*0090*/  ULOP3.LUT UR5, UR37, 0x1, URZ, 0xc0, !UPT ;  /* 0x0000000125057892 */ /* 0x010fe4000f8ec0ff */
[----:B------:R-:W-:Y:S01]  /*00a0*/  ULOP3.LUT UR4, UR37, 0x1, URZ, 0x3c, !UPT ;  /* 0x0000000125047892 */ /* 0x000fe2000f8e3cff */
[----:B--2---:R-:W-:-:S03]  /*00b0*/  SHF.R.U32.HI R66, RZ, 0x5, R72 ;  /* 0x00000005ff427819 */ /* 0x004fc60000011648 */
[----:B------:R-:W-:Y:S02]  /*00c0*/  IMAD.U32 R12, RZ, RZ, UR5 ;  /* 0x00000005ff0c7e24 */ /* 0x000fe4000f8e00ff */
[----:B------:R-:W-:Y:S01]  /*00d0*/  IMAD.U32 R9, RZ, RZ, UR4 ;  /* 0x00000004ff097e24 */ /* 0x000fe2000f8e00ff */
[----:B------:R-:W2:Y:S02]  /*00e0*/  SHFL.IDX PT, R0, R66, RZ, 0x1f ;  /* 0x00001fff42007589 */ /* 0x000ea400000e0000 */
[----:B--2---:R-:W-:Y:S01]  /*00f0*/  R2UR UR10, R0 ;  /* 0x00000000000a72ca */ /* 0x004fe200000e0000 */
[----:B-1----:R-:W-:-:S14]  /*0100*/  BRA.U UP0, `(.L_x_0) ;  /* 0x00000001002c7547 */ /* 0x002fdc000b800000 */
[----:B------:R-:W1:Y:S02]  /*0110*/  LDCU.64 UR4, c[0x0][0x888] ;  /* 0x00011100ff0477ac */ /* 0x000e640008000a00 */
[----:B-1----:R-:W-:-:S04]  /*0120*/  UISETP.NE.U32.AND UP0, UPT, UR4, URZ, UPT ;  /* 0x000000ff0400728c */ /* 0x002fc8000bf05070 */
[----:B------:R-:W-:-:S09]  /*0130*/  UISETP.NE.AND.EX UP0, UPT, UR5, URZ, UPT, UP0 ;  /* 0x000000ff0500728c */ /* 0x000fd2000bf05300 */
[----:B------:R-:W-:Y:S05]  /*0140*/  BRA.U !UP0, `(.L_x_1) ;  /* 0x0000000108107547 */ /* 0x000fea000b800000 */
[----:B------:R-:W1:Y:S02]  /*0150*/  LDC.64 R2, c[0x0][0x888] ;  /* 0x00022200ff027b82 */ /* 0x000e640000000a00 */
[----:B-1----:R1:W5:Y:S01]  /*0160*/  LDG.E R35, desc[UR52][R2.64] ;  /* 0x0000003402237981 */ /* 0x002362000c1e1900 */
[----:B------:R-:W-:Y:S01]  /*0170*/  HFMA2 R59, -RZ, RZ, 0, 5.9604644775390625e-08 ;  /* 0x00000001ff3b7431 */ /* 0x000fe200000001ff */
[----:B------:R-:W-:Y:S05]  /*0180*/  BRA `(.L_x_0) ;  /* 0x00000000000c7947 */ /* 0x000fea0003800000 */
.L_x_1:
[----:B------:R-:W1:Y:S01]  /*0190*/  LDCU UR4, c[0x0][0x880] ;  /* 0x00011000ff0477ac */ /* 0x000e620008000800 */
[----:B------:R-:W-:Y:S01]  /*01a0*/  HFMA2 R59, -RZ, RZ, 0, 5.9604644775390625e-08 ;  /* 0x00000001ff3b7431 */ /* 0x000fe200000001ff */
[----:B-1----:R-:W-:-:S07]  /*01b0*/  MOV R35, UR4 ;  /* 0x0000000400237c02 */ /* 0x002fce0008000f00 */
.L_x_0:
[----:B------:R-:W2:Y:S02]  /*01c0*/  LDCU.64 UR4, c[0x0][0x8b0] ;  /* 0x00011600ff0477ac */ /* 0x000ea40008000a00 */
[----:B--2---:R-:W-:-:S04]  /*01d0*/  UISETP.NE.U32.AND UP0, UPT, UR4, URZ, UPT ;  /* 0x000000ff0400728c */ /* 0x004fc8000bf05070 */
[----:B------:R-:W-:-:S09]  /*01e0*/  UISETP.NE.AND.EX UP0, UPT, UR5, URZ, UPT, UP0 ;  /* 0x000000ff0500728c */ /* 0x000fd2000bf05300 */
[----:B------:R-:W-:Y:S05]  /*01f0*/  BRA.U UP0, `(.L_x_2) ;  /* 0x0000000100247547 */ /* 0x000fea000b800000 */
[----:B------:R-:W2:Y:S02]  /*0200*/  LDCU.64 UR4, c[0x0][0x8a8] ;  /* 0x00011500ff0477ac */ /* 0x000ea40008000a00 */
[----:B--2---:R-:W-:-:S04]  /*0210*/  UISETP.NE.U32.AND UP0, UPT, UR4, URZ, UPT ;  /* 0x000000ff0400728c */ /* 0x004fc8000bf05070 */
[----:B------:R-:W-:-:S09]  /*0220*/  UISETP.NE.AND.EX UP0, UPT, UR5, URZ, UPT, UP0 ;  /* 0x000000ff0500728c */ /* 0x000fd2000bf05300 */
[----:B------:R-:W-:Y:S05]  /*0230*/  BRA.U !UP0, `(.L_x_3) ;  /* 0x00000001080c7547 */ /* 0x000fea000b800000 */
[----:B------:R-:W2:Y:S02]  /*0240*/  LDC.64 R30, c[0x0][0x8a8] ;  /* 0x00022a00ff1e7b82 */ /* 0x000ea40000000a00 */
[----:B--2---:R2:W5:Y:S01]  /*0250*/  LDG.E R30, desc[UR52][R30.64] ;  /* 0x000000341e1e7981 */ /* 0x004562000c1e1900 */
[----:B------:R-:W-:Y:S05]  /*0260*/  BRA `(.L_x_2) ;  /* 0x0000000000087947 */ /* 0x000fea0003800000 */
.L_x_3:
[----:B------:R-:W2:Y:S02]  /*0270*/  LDCU UR4, c[0x0][0x8a0] ;  /* 0x00011400ff0477ac */ /* 0x000ea40008000800 */
[----:B--2---:R-:W-:Y:S02]  /*0280*/  MOV R30, UR4 ;  /* 0x00000004001e7c02 */ /* 0x004fe40008000f00 */
.L_x_2:
[----:B------:R-:W-:Y:S01]  /*0290*/  IMAD.U32 R0, RZ, RZ, UR10 ;  /* 0x0000000aff007e24 */ /* 0x000fe2000f8e00ff */
[----:B------:R-:W-:Y:S04]  /*02a0*/  BSSY.RECONVERGENT B0, `(.L_x_4) ;  /* 0x000000c000007945 */ /* 0x000fe80003800200 */
[C---:B------:R-:W-:Y:S02]  /*02b0*/  ISETP.NE.OR P2, PT, R0.reuse, 0x1, !P1 ;  /* 0x000000010000780c */ /* 0x040fe40004f45670 */
[----:B------:R-:W-:-:S11]  /*02c0*/  ISETP.NE.OR P0, PT, R0, 0x3, !P1 ;  /* 0x000000030000780c */ /* 0x000fd60004f05670 */
[----:B------:R-:W-:Y:S05]  /*02d0*/  @P2 BRA `(.L_x_5) ;  /* 0x0000000000202947 */ /* 0x000fea0003800000 */
[----:B------:R-:W3:Y:S02]  /*02e0*/  LDCU.64 UR4, c[0x0][0x348] ;  /* 0x00006900ff0477ac */ /* 0x000ee40008000a00 */
[----:B---3--:R-:W-:Y:S02]  /*02f0*/  UIADD3 UR6, UP1, UPT, UR4, 0x80, URZ ;  /* 0x0000008004067890 */ /* 0x008fe4000ff3e0ff */
[----:B------:R-:W-:Y:S02]  /*0300*/  UIADD3 UR4, UP0, UPT, UR4, 0x180, URZ ;  /* 0x0000018004047890 */ /* 0x000fe4000ff1e0ff */
[----:B------:R-:W-:Y:S02]  /*0310*/  UIADD3.X UR7, UPT, UPT, URZ, UR5, URZ, UP1, !UPT ;  /* 0x00000005ff077290 */ /* 0x000fe40008ffe4ff */
[----:B------:R-:W-:-:S07]  /*0320*/  UIADD3.X UR5, UPT, UPT, URZ, UR5, URZ, UP0, !UPT ;  /* 0x00000005ff057290 */ /* 0x000fce00087fe4ff */
[----:B------:R3:W-:Y:S02]  /*0330*/  UTMACCTL.PF [UR6] ;  /* 0x00000000060079b9 */ /* 0x0007e40008040000 */
[----:B------:R3:W-:Y:S02]  /*0340*/  UTMACCTL.PF [UR4] ;  /* 0x00000000040079b9 */ /* 0x0007e40008040000 */
[----:B---3--:R-:W-:Y:S01]  /*0350*/  NOP ;  /* 0x0000000000007918 */ /* 0x008fe20000000000 */
.L_x_5:
[----:B------:R-:W-:Y:S05]  /*0360*/  BSYNC.RECONVERGENT B0 ;  /* 0x0000000000007941 */ /* 0x000fea0003800200 */
.L_x_4:
[----:B------:R-:W-:Y:S04]  /*0370*/  BSSY.RECONVERGENT B0, `(.L_x_6) ;  /* 0x000000a000007945 */ /* 0x000fe80003800200 */
        /* <DEDUP_REMOVED lines=9> */
.L_x_7:
[----:B------:R-:W-:Y:S05]  /*0410*/  BSYNC.RECONVERGENT B0 ;  /* 0x0000000000007941 */ /* 0x000fea0003800200 */
.L_x_6:
[----:B------:R-:W3:Y:S01]  /*0420*/  LDCU.64 UR4, c[0x0][0x888] ;  /* 0x00011100ff0477ac */ /* 0x000ee20008000a00 */
[----:B------:R-:W-:Y:S02]  /*0430*/  UISETP.EQ.U32.AND UP1, UPT, UR8, URZ, UPT ;  /* 0x000000ff0800728c */ /* 0x000fe4000bf22070 */
[----:B------:R-:W-:Y:S02]  /*0440*/  UPLOP3.LUT UP5, UPT, UPT, UPT, UPT, 0x80, 0x8 ;  /* 0x000000000008789c */ /* 0x000fe40003faf070 */
[----:B---3--:R-:W-:-:S04]  /*0450*/  UISETP.NE.U32.AND UP0, UPT, UR4, URZ, UPT ;  /* 0x000000ff0400728c */ /* 0x008fc8000bf05070 */
[----:B------:R-:W-:-:S04]  /*0460*/  UISETP.NE.AND.EX UP0, UPT, UR5, URZ, UPT, UP0 ;  /* 0x000000ff0500728c */ /* 0x000fc8000bf05300 */
[----:B------:R-:W-:-:S04]  /*0470*/  UISETP.EQ.OR.EX UP2, UPT, UR9, URZ, !UP0, UP1 ;  /* 0x000000ff0900728c */ /* 0x000fc8000c742710 */
[----:B------:R-:W-:-:S05]  /*0480*/  UP2UR UR50, UPR, URZ, 0x4 ;  /* 0x00000004ff327883 */ /* 0x000fca0008000000 */
[----:B------:R-:W-:Y:S07]  /*0490*/  BRA.U !UP2, `(.L_x_8) ;  /* 0x000000010a207547 */ /* 0x000fee000b800000 */
[----:B------:R-:W-:Y:S01]  /*04a0*/  UISETP.NE.U32.AND UP2, UPT, UR8, URZ, UPT ;  /* 0x000000ff0800728c */ /* 0x000fe2000bf45070 */
[----:B-----5:R-:W-:Y:S01]  /*04b0*/  FSETP.NEU.AND P0, PT, R35, RZ, PT ;  /* 0x000000ff2300720b */ /* 0x020fe20003f0d000 */
[----:B------:R-:W-:Y:S02]  /*04c0*/  USEL UR4, URZ, 0xffffffff, UP0 ;  /* 0xffffffffff047887 */ /* 0x000fe40008000000 */
[----:B------:R-:W-:-:S10]  /*04d0*/  UISETP.NE.AND.EX UP2, UPT, UR9, URZ, UPT, UP2 ;  /* 0x000000ff0900728c */ /* 0x000fd4000bf45320 */
[----:B------:R-:W-:Y:S01]  /*04e0*/  VOTEU.ANY UP1, P0 ;  /* 0x0000000000ff7886 */ /* 0x000fe20000020100 */
[----:B------:R-:W-:-:S04]  /*04f0*/  @!UP2 USEL UR4, URZ, 0xffffffff, UP1 ;  /* 0xffffffffff04a887 */ /* 0x000fc80008800000 */
[----:B------:R-:W-:-:S04]  /*0500*/  ULOP3.LUT UR4, UR4, 0x1, URZ, 0xc0, !UPT ;  /* 0x0000000104047892 */ /* 0x000fc8000f8ec0ff */
[----:B------:R-:W-:-:S11]  /*0510*/  UISETP.NE.U32.AND UP5, UPT, UR4, 0x1, UPT ;  /* 0x000000010400788c */ /* 0x000fd6000bfa5070 */
.L_x_8:
[----:B------:R-:W3:Y:S01]  /*0520*/  SHFL.IDX PT, R0, R66, RZ, 0x1f ;  /* 0x00001fff42007589 */ /* 0x000ee200000e0000 */
[----:B------:R-:W-:Y:S01]  /*0530*/  R2UR UR4, R12 ;  /* 0x000000000c0472ca */ /* 0x000fe200000e0000 */
[----:B------:R-:W-:-:S04]  /*0540*/  UISETP.NE.AND UP1, UPT, UR10, 0x2, UPT ;  /* 0x000000020a00788c */ /* 0x000fc8000bf25270 */
[----:B------:R-:W-:-:S08]  /*0550*/  USEL UR38, URZ, 0x1, UP1 ;  /* 0x00000001ff267887 */ /* 0x000fd00008800000 */
[----:B------:R-:W-:-:S06]  /*0560*/  UISETP.EQ.AND UP2, UPT, UR4, URZ, !UP1 ;  /* 0x000000ff0400728c */ /* 0x000fcc000cf42270 */
[----:B------:R-:W-:Y:S02]  /*0570*/  PLOP3.LUT P5, PT, P1, PT, UP2, 0x80, 0x8 ;  /* 0x000000000008781c */ /* 0x000fe40000faf028 */
[----:B---3--:R-:W-:-:S13]  /*0580*/  ISETP.NE.AND P0, PT, R0, RZ, PT ;  /* 0x000000ff0000720c */ /* 0x008fda0003f05270 */
[----:B------:R-:W-:Y:S05]  /*0590*/  @P0 BRA `(.L_x_9) ;  /* 0x00000000003c0947 */ /* 0x000fea0003800000 */
[----:B------:R-:W-:Y:S01]  /*05a0*/  UMOV UR4, 0x400 ;  /* 0x0000040000047882 */ /* 0x000fe20000000000 */
[----:B------:R-:W-:Y:S01]  /*05b0*/  UMOV UR6, 0x1 ;  /* 0x0000000100067882 */ /* 0x000fe20000000000 */
[----:B------:R-:W-:Y:S02]  /*05c0*/  ULEA UR4, UR37, UR4, 0x18 ;  /* 0x0000000425047291 */ /* 0x000fe4000f8ec0ff */
[----:B------:R-:W-:-:S04]  /*05d0*/  UIADD3 UR6, UPT, UPT, -UR6, 0x100000, URZ ;  /* 0x0010000006067890 */ /* 0x000fc8000fffe1ff */
[----:B------:R-:W-:Y:S02]  /*05e0*/  USHF.L.U32 UR7, UR6, 0xb, URZ ;  /* 0x0000000b06077899 */ /* 0x000fe400080006ff */
[----:B------:R-:W-:Y:S01]  /*05f0*/  USHF.L.U32 UR6, UR6, 0x1, URZ ;  /* 0x0000000106067899 */ /* 0x000fe200080006ff */
[----:B------:R-:W-:Y:S01]  /*0600*/  ELECT P0, URZ, PT ;  /* 0x0000000000ff782f */ /* 0x000fe20003800000 */
[----:B------:R-:W3:Y:S10]  /*0610*/  FENCE.VIEW.ASYNC.S ;  /* 0x00000000000073c6 */ /* 0x000ef40000000000 */
[----:B---3--:R3:W4:Y:S01]  /*0620*/  SYNCS.EXCH.64 URZ, [UR4], UR6 ;  /* 0x0000000604ff75b2 */ /* 0x0087220008000100 */
[----:B------:R3:W1:Y:S01]  /*0630*/  SYNCS.EXCH.64 URZ, [UR4+0x18], UR6 ;  /* 0x0000180604ff75b2 */ /* 0x0006620008000100 */
[----:B------:R3:W1:Y:S01]  /*0640*/  SYNCS.EXCH.64 URZ, [UR4+0x8], UR6 ;  /* 0x0000080604ff75b2 */ /* 0x0006620008000100 */
[----:B------:R3:W1:Y:S01]  /*0650*/  SYNCS.EXCH.64 URZ, [UR4+0x20], UR6 ;  /* 0x0000200604ff75b2 */ /* 0x0006620008000100 */
[----:B------:R3:W1:Y:S01]  /*0660*/  SYNCS.EXCH.64 URZ, [UR4+0x10], UR6 ;  /* 0x0000100604ff75b2 */ /* 0x0006620008000100 */
[----:B------:R3:W1:Y:S01]  /*0670*/  SYNCS.EXCH.64 URZ, [UR4+0x28], UR6 ;  /* 0x0000280604ff75b2 */ /* 0x0006620008000100 */
[----:B------:R-:W-:Y:S01]  /*0680*/  NOP ;  /* 0x0000000000007918 */ /* 0x000fe20000000000 */
.L_x_9:
[----:B------:R-:W2:Y:S01]  /*0690*/  SHFL.IDX PT, R0, R66, RZ, 0x1f ;  /* 0x00001fff42007589 */ /* 0x000ea200000e0000 */
[----:B------:R-:W-:Y:S01]  /*06a0*/  NOP ;  /* 0x0000000000007918 */ /* 0x000fe20000000000 */
[----:B--2---:R-:W-:-:S13]  /*06b0*/  ISETP.NE.AND P0, PT, R0, 0x1, PT ;  /* 0x000000010000780c */ /* 0x004fda0003f05270 */
[----:B------:R-:W-:Y:S05]  /*06c0*/  @P0 BRA `(.L_x_10) ;  /* 0x00000000004c0947 */ /* 0x000fea0003800000 */
[----:B---3--:R-:W-:Y:S01]  /*06d0*/  UMOV UR4, 0x400 ;  /* 0x0000040000047882 */ /* 0x008fe20000000000 */
[----:B------:R-:W-:Y:S01]  /*06e0*/  UMOV UR8, 0x20 ;  /* 0x0000002000087882 */ /* 0x000fe20000000000 */
[----:B------:R-:W-:Y:S01]  /*06f0*/  UMOV UR6, 0x80 ;  /* 0x0000008000067882 */ /* 0x000fe20000000000 */
[----:B------:R-:W-:Y:S02]  /*0700*/  ULEA UR4, UR37, UR4, 0x18 ;  /* 0x0000000425047291 */ /* 0x000fe4000f8ec0ff */
[----:B------:R-:W-:-:S04]  /*0710*/  UIADD3 UR8, UPT, UPT, -UR8, 0x100000, URZ ;  /* 0x0010000008087890 */ /* 0x000fc8000fffe1ff */
[----:B------:R-:W-:Y:S02]  /*0720*/  USHF.L.U32 UR9, UR8, 0xb, URZ ;  /* 0x0000000b08097899 */ /* 0x000fe400080006ff */
[----:B------:R-:W-:Y:S02]  /*0730*/  USHF.L.U32 UR8, UR8, 0x1, URZ ;  /* 0x0000000108087899 */ /* 0x000fe400080006ff */
[----:B------:R-:W-:-:S04]  /*0740*/  UIADD3 UR6, UPT, UPT, -UR6, 0x100000, URZ ;  /* 0x0010000006067890 */ /* 0x000fc8000fffe1ff */
[----:B------:R-:W-:Y:S02]  /*0750*/  USHF.L.U32 UR7, UR6, 0xb, URZ ;  /* 0x0000000b06077899 */ /* 0x000fe400080006ff */
[----:B------:R-:W-:Y:S01]  /*0760*/  USHF.L.U32 UR6, UR6, 0x1, URZ ;  /* 0x0000000106067899 */ /* 0x000fe200080006ff */
[----:B------:R-:W-:Y:S01]  /*0770*/  ELECT P0, URZ, PT ;  /* 0x0000000000ff782f */ /* 0x000fe20003800000 */
[----:B------:R-:W2:Y:S02]  /*0780*/  FENCE.VIEW.ASYNC.S ;  /* 0x00000000000073c6 */ /* 0x000ea40000000000 */
[----:B--2---:R2:W3:Y:S08]  /*0790*/  SYNCS.EXCH.64 URZ, [UR4+0x30], UR8 ;  /* 0x0000300804ff75b2 */ /* 0x0044f00008000100 */
[----:B------:R2:W1:Y:S01]  /*07a0*/  SYNCS.EXCH.64 URZ, [UR4+0x48], UR6 ;  /* 0x0000480604ff75b2 */ /* 0x0004620008000100 */
[----:B------:R2:W1:Y:S01]  /*07b0*/  SYNCS.EXCH.64 URZ, [UR4+0x38], UR8 ;  /* 0x0000380804ff75b2 */ /* 0x0004620008000100 */
[----:B------:R2:W1:Y:S01]  /*07c0*/  SYNCS.EXCH.64 URZ, [UR4+0x50], UR6 ;  /* 0x0000500604ff75b2 */ /* 0x0004620008000100 */
[----:B------:R2:W1:Y:S01]  /*07d0*/  SYNCS.EXCH.64 URZ, [UR4+0x40], UR8 ;  /* 0x0000400804ff75b2 */ /* 0x0004620008000100 */
[----:B------:R2:W1:Y:S01]  /*07e0*/  SYNCS.EXCH.64 URZ, [UR4+0x58], UR6 ;  /* 0x0000580604ff75b2 */ /* 0x0004620008000100 */
[----:B------:R-:W-:Y:S01]  /*07f0*/  NOP ;  /* 0x0000000000007918 */ /* 0x000fe20000000000 */
.L_x_10:
[----:B------:R-:W4:Y:S01]  /*0800*/  SHFL.IDX PT, R0, R66, RZ, 0x1f ;  /* 0x00001fff42007589 */ /* 0x000f2200000e0000 */
[----:B------:R-:W-:Y:S01]  /*0810*/  NOP ;  /* 0x0000000000007918 */ /* 0x000fe20000000000 */
[----:B----4-:R-:W-:-:S13]  /*0820*/  ISETP.NE.AND P0, PT, R0, 0x3, PT ;  /* 0x000000030000780c */ /* 0x010fda0003f05270 */
[----:B------:R-:W-:Y:S05]  /*0830*/  @P0 BRA `(.L_x_11) ;  /* 0x00000000002c0947 */ /* 0x000fea0003800000 */
[----:B--23--:R-:W-:Y:S01]  /*0840*/  UMOV UR4, 0x400 ;  /* 0x0000040000047882 */ /* 0x00cfe20000000000 */
[----:B------:R-:W-:Y:S01]  /*0850*/  UMOV UR6, 0x20 ;  /* 0x0000002000067882 */ /* 0x000fe20000000000 */
[----:B------:R-:W-:Y:S02]  /*0860*/  ULEA UR4, UR37, UR4, 0x18 ;  /* 0x0000000425047291 */ /* 0x000fe4000f8ec0ff */
[----:B------:R-:W-:-:S04]  /*0870*/  UIADD3 UR6, UPT, UPT, -UR6, 0x100000, URZ ;  /* 0x0010000006067890 */ /* 0x000fc8000fffe1ff */
[----:B------:R-:W-:Y:S02]  /*0880*/  USHF.L.U32 UR7, UR6, 0xb, URZ ;  /* 0x0000000b06077899 */ /* 0x000fe400080006ff */
[----:B------:R-:W-:Y:S01]  /*0890*/  USHF.L.U32 UR6, UR6, 0x1, URZ ;  /* 0x0000000106067899 */ /* 0x000fe200080006ff */
[----:B------:R-:W-:Y:S01]  /*08a0*/  ELECT P0, URZ, PT ;  /* 0x0000000000ff782f */ /* 0x000fe20003800000 */
[----:B------:R-:W2:Y:S10]  /*08b0*/  FENCE.VIEW.ASYNC.S ;  /* 0x00000000000073c6 */ /* 0x000eb40000000000 */
[----:B--2---:R4:W2:Y:S01]  /*08c0*/  SYNCS.EXCH.64 URZ, [UR4+0x60], UR6 ;  /* 0x0000600604ff75b2 */ /* 0x0048a20008000100 */
[----:B------:R4:W3:Y:S02]  /*08d0*/  SYNCS.EXCH.64 URZ, [UR4+0x68], UR6 ;  /* 0x0000680604ff75b2 */ /* 0x0008e40008000100 */
[----:B----4-:R-:W-:Y:S01]  /*08e0*/  NOP ;  /* 0x0000000000007918 */ /* 0x010fe20000000000 */
.L_x_11:
[----:B------:R-:W4:Y:S01]  /*08f0*/  SHFL.IDX PT, R0, R66, RZ, 0x1f ;  /* 0x00001fff42007589 */ /* 0x000f2200000e0000 */
[----:B------:R-:W-:Y:S01]  /*0900*/  NOP ;  /* 0x0000000000007918 */ /* 0x000fe20000000000 */
[----:B----4-:R-:W-:-:S13]  /*0910*/  ISETP.NE.AND P0, PT, R0, 0x4, PT ;  /* 0x000000040000780c */ /* 0x010fda0003f05270 */
[----:B------:R-:W-:Y:S05]  /*0920*/  @P0 BRA `(.L_x_12) ;  /* 0x0000000000480947 */ /* 0x000fea0003800000 */
[----:B--23--:R-:W-:Y:S01]  /*0930*/  UMOV UR6, 0x1e0 ;  /* 0x000001e000067882 */ /* 0x00cfe20000000000 */
[----:B------:R-:W-:Y:S01]  /*0940*/  UMOV UR4, 0x400 ;  /* 0x0000040000047882 */ /* 0x000fe20000000000 */
[----:B------:R-:W-:Y:S01]  /*0950*/  USEL UR6, UR6, 0x1a0, UP5 ;  /* 0x000001a006067887 */ /* 0x000fe2000a800000 */
        /* <DEDUP_REMOVED lines=10> */
[----:B--2---:R4:W2:Y:S08]  /*0a00*/  SYNCS.EXCH.64 URZ, [UR4+0x70], UR8 ;  /* 0x0000700804ff75b2 */ /* 0x0048b00008000100 */
[----:B------:R4:W3:Y:S01]  /*0a10*/  SYNCS.EXCH.64 URZ, [UR4+0x80], UR6 ;  /* 0x0000800604ff75b2 */ /* 0x0008e20008000100 */
[----:B------:R4:W1:Y:S01]  /*0a20*/  SYNCS.EXCH.64 URZ, [UR4+0x78], UR8 ;  /* 0x0000780804ff75b2 */ /* 0x0008620008000100 */
[----:B------:R4:W1:Y:S02]  /*0a30*/  SYNCS.EXCH.64 URZ, [UR4+0x88], UR6 ;  /* 0x0000880604ff75b2 */ /* 0x0008640008000100 */
[----:B----4-:R-:W-:Y:S01]  /*0a40*/  NOP ;  /* 0x0000000000007918 */ /* 0x010fe20000000000 */
.L_x_12:
[----:B------:R-:W4:Y:S01]  /*0a50*/  SHFL.IDX PT, R0, R66, RZ, 0x1f ;  /* 0x00001fff42007589 */ /* 0x000f2200000e0000 */
[----:B------:R-:W-:Y:S01]  /*0a60*/  NOP ;  /* 0x0000000000007918 */ /* 0x000fe20000000000 */
[----:B----4-:R-:W-:-:S13]  /*0a70*/  ISETP.NE.AND P0, PT, R0, 0x5, PT ;  /* 0x000000050000780c */ /* 0x010fda0003f05270 */
[----:B------:R-:W-:Y:S05]  /*0a80*/  @P0 BRA `(.L_x_13) ;  /* 0x0000000000540947 */ /* 0x000fea0003800000 */
[----:B--23--:R-:W-:Y:S01]  /*0a90*/  UMOV UR4, 0x400 ;  /* 0x0000040000047882 */ /* 0x00cfe20000000000 */
        /* <DEDUP_REMOVED lines=14> */
[----:B------:R4:W1:Y:S01]  /*0b80*/  SYNCS.EXCH.64 URZ, [UR4+0xb8], UR8 ;  /* 0x0000b80804ff75b2 */ /* 0x0008620008000100 */
[----:B------:R4:W1:Y:S01]  /*0b90*/  SYNCS.EXCH.64 URZ, [UR4+0xa0], UR6 ;  /* 0x0000a00604ff75b2 */ /* 0x0008620008000100 */
[----:B------:R4:W1:Y:S01]  /*0ba0*/  SYNCS.EXCH.64 URZ, [UR4+0xc0], UR8 ;  /* 0x0000c00804ff75b2 */ /* 0x0008620008000100 */
[----:B------:R4:W1:Y:S01]  /*0bb0*/  SYNCS.EXCH.64 URZ, [UR4+0xa8], UR6 ;  /* 0x0000a80604ff75b2 */ /* 0x0008620008000100 */
[----:B------:R4:W1:Y:S02]  /*0bc0*/  SYNCS.EXCH.64 URZ, [UR4+0xc8], UR8 ;  /* 0x0000c80804ff75b2 */ /* 0x0008640008000100 */
[----:B----4-:R-:W-:Y:S01]  /*0bd0*/  NOP ;  /* 0x0000000000007918 */ /* 0x010fe20000000000 */
.L_x_13:
[----:B------:R-:W4:Y:S01]  /*0be0*/  SHFL.IDX PT, R0, R66, RZ, 0x1f ;  /* 0x00001fff42007589 */ /* 0x000f2200000e0000 */
[----:B------:R-:W-:Y:S01]  /*0bf0*/  ISETP.NE.OR P1, PT, RZ, UR10, !P1 ;  /* 0x0000000aff007c0c */ /* 0x000fe2000cf25670 */
        /* <DEDUP_REMOVED lines=12> */
[----:B------:R4:W3:Y:S01]  /*0cc0*/  SYNCS.EXCH.64 URZ, [UR4+0xe0], UR6 ;  /* 0x0000e00604ff75b2 */ /* 0x0008e20008000100 */
[----:B------:R4:W1:Y:S01]  /*0cd0*/  SYNCS.EXCH.64 URZ, [UR4+0xd8], UR6 ;  /* 0x0000d80604ff75b2 */ /* 0x0008620008000100 */
[----:B------:R4:W1:Y:S02]  /*0ce0*/  SYNCS.EXCH.64 URZ, [UR4+0xe8], UR6 ;  /* 0x0000e80604ff75b2 */ /* 0x0008640008000100 */
[----:B----4-:R-:W-:Y:S01]  /*0cf0*/  NOP ;  /* 0x0000000000007918 */ /* 0x010fe20000000000 */
.L_x_14:
[----:B------:R-:W-:Y:S01]  /*0d00*/  VOTEU.ALL UP1, P1 ;  /* 0x0000000000ff7886 */ /* 0x000fe20000820000 */
[----:B--23--:R-:W2:Y:S01]  /*0d10*/  LDCU UR7, c[0x0][0x36c] ;  /* 0x00006d80ff0777ac */ /* 0x00cea20008000800 */
[----:B------:R-:W-:Y:S01]  /*0d20*/  NOP ;  /* 0x0000000000007918 */ /* 0x000fe20000000000 */
[----:B------:R-:W-:Y:S01]  /*0d30*/  LOP3.LUT R10, R72, 0x1f, RZ, 0xc0, !PT ;  /* 0x0000001f480a7812 */ /* 0x000fe200078ec0ff */
[----:B------:R-:W-:Y:S01]  /*0d40*/  UMOV UR4, 0x20 ;  /* 0x0000002000047882 */ /* 0x000fe20000000000 */
[----:B------:R-:W-:Y:S01]  /*0d50*/  @!UP1 UMOV UR6, 0x400 ;  /* 0x0000040000069882 */ /* 0x000fe20000000000 */
[----:B------:R-:W-:-:S04]  /*0d60*/  @!UP1 UIADD3 UR4, UPT, UPT, -UR4, 0x100000, URZ ;  /* 0x0010000004049890 */ /* 0x000fc8000fffe1ff */
[----:B------:R-:W-:Y:S02]  /*0d70*/  @!UP1 USHF.L.U32 UR5, UR4, 0xb, URZ ;  /* 0x0000000b04059899 */ /* 0x000fe400080006ff */
[----:B------:R-:W-:Y:S02]  /*0d80*/  @!UP1 USHF.L.U32 UR4, UR4, 0x1, URZ ;  /* 0x0000000104049899 */ /* 0x000fe400080006ff */
[----:B------:R-:W-:Y:S01]  /*0d90*/  @!UP1 ULEA UR6, UR37, UR6, 0x18 ;  /* 0x0000000625069291 */ /* 0x000fe2000f8ec0ff */
[----:B------:R-:W-:Y:S01]  /*0da0*/  VOTEU.ALL UP1, P1 ;  /* 0x0000000000ff7886 */ /* 0x000fe20000820000 */
[----:B------:R-:W-:Y:S01]  /*0db0*/  UISETP.NE.AND UP4, UPT, UR10, URZ, UPT ;  /* 0x000000ff0a00728c */ /* 0x000fe2000bf85270 */
[----:B------:R-:W3:Y:S09]  /*0dc0*/  FENCE.VIEW.ASYNC.S ;  /* 0x00000000000073c6 */ /* 0x000ef20000000000 */
[----:B---3--:R3:W4:Y:S01]  /*0dd0*/  @!UP1 SYNCS.EXCH.64 URZ, [UR6+0xf0], UR4 ;  /* 0x0000f00406ff95b2 */ /* 0x0087220008000100 */
[----:B--2---:R-:W-:-:S09]  /*0de0*/  UISETP.EQ.U32.AND UP1, UPT, UR7, 0x1, UPT ;  /* 0x000000010700788c */ /* 0x004fd2000bf22070 */
[----:B------:R-:W-:Y:S05]  /*0df0*/  BRA.U !UP1, `(.L_x_15) ;  /* 0x0000000109087547 */ /* 0x000fea000b800000 */
[----:B-1--4-:R-:W-:Y:S01]  /*0e00*/  UCGABAR_ARV ;  /* 0x00000000000079c7 */ /* 0x012fe20008000000 */
[----:B------:R-:W-:Y:S05]  /*0e10*/  BRA `(.L_x_16) ;  /* 0x0000000000047947 */ /* 0x000fea0003800000 */
.L_x_15:
[----:B-1--4-:R-:W-:Y:S01]  /*0e20*/  NOP ;  /* 0x0000000000007918 */ /* 0x012fe20000000000 */
.L_x_16:
[----:B------:R-:W1:Y:S01]  /*0e30*/  S2R R11, SR_CTAID.X ;  /* 0x00000000000b7919 */ /* 0x000e620000002500 */
[----:B------:R-:W-:-:S05]  /*0e40*/  CS2R.32 R60, SR_CgaSize ;  /* 0x00000000003c7805 */ /* 0x000fca0000008a00 */
[----:B------:R-:W-:-:S05]  /*0e50*/  IMAD R60, R60, -0xa0, RZ ;  /* 0xffffff603c3c7824 */ /* 0x000fca00078e02ff */
[----:B---3--:R-:W-:-:S14]  /*0e60*/  R2UR UR5, R60 ;  /* 0x000000003c0572ca */ /* 0x008fdc00000e0000 */
[----:B------:R-:W2:Y:S01]  /*0e70*/  LDCU UR5, c[0x0][UR5+0x2b0] ;  /* 0x00005600050577ac */ /* 0x000ea20008000800 */
[----:B------:R-:W-:-:S05]  /*0e80*/  CS2R.32 R0, SR_CgaSize ;  /* 0x0000000000007805 */ /* 0x000fca0000008a00 */
[----:B------:R-:W-:-:S06]  /*0e90*/  IMAD R0, R0, -0xa0, RZ ;  /* 0xffffff6000007824 */ /* 0x000fcc00078e02ff */
[----:B------:R-:W3:Y:S01]  /*0ea0*/  LDC R0, c[0x0][R0+0x2a0] ;  /* 0x0000a80000007b82 */ /* 0x000ee20000000800 */
[----:B------:R-:W-:Y:S01]  /*0eb0*/  PRMT R8, RZ, 0x7610, R8 ;  /* 0x00007610ff087816 */ /* 0x000fe20000000008 */
[----:B------:R-:W4:Y:S01]  /*0ec0*/  S2R R20, SR_CTAID.Y ;  /* 0x0000000000147919 */ /* 0x000f220000002600 */
[----:B------:R-:W-:-:S05]  /*0ed0*/  CS2R.32 R60, SR_CgaSize ;  /* 0x00000000003c7805 */ /* 0x000fca0000008a00 */
[----:B------:R-:W-:-:S05]  /*0ee0*/  IMAD R60, R60, -0xa0, RZ ;  /* 0xffffff603c3c7824 */ /* 0x000fca00078e02ff */
[----:B------:R-:W-:-:S14]  /*0ef0*/  R2UR UR4, R60 ;  /* 0x000000003c0472ca */ /* 0x000fdc00000e0000 */
[----:B------:R-:W3:Y:S01]  /*0f00*/  LDCU UR4, c[0x0][UR4+0x2b4] ;  /* 0x00005680040477ac */ /* 0x000ee20008000800 */
[----:B------:R-:W-:Y:S01]  /*0f10*/  UISETP.NE.AND UP2, UPT, UR10, 0x2, UPT ;  /* 0x000000020a00788c */ /* 0x000fe2000bf45270 */
[----:B------:R-:W2:Y:S01]  /*0f20*/  LDC R13, c[0x0][0xb24] ;  /* 0x0002c900ff0d7b82 */ /* 0x000ea20000000800 */
[----:B------:R-:W-:-:S05]  /*0f30*/  CS2R.32 R58, SR_CgaSize ;  /* 0x00000000003a7805 */ /* 0x000fca0000008a00 */
[----:B------:R-:W-:-:S06]  /*0f40*/  IMAD R58, R58, -0xa0, RZ ;  /* 0xffffff603a3a7824 */ /* 0x000fcc00078e02ff */
[----:B------:R-:W3:Y:S08]  /*0f50*/  LDC R58, c[0x0][R58+0x2a4] ;  /* 0x0000a9003a3a7b82 */ /* 0x000ef00000000800 */
[----:B------:R-:W3:Y:S01]  /*0f60*/  LDC R26, c[0x0][0xb24] ;  /* 0x0002c900ff1a7b82 */ /* 0x000ee20000000800 */
[----:B-1----:R-:W-:Y:S01]  /*0f70*/  I2FP.F32.U32 R4, R11 ;  /* 0x0000000b00047245 */ /* 0x002fe20000201000 */
[----:B------:R-:W-:-:S06]  /*0f80*/  IMAD.MOV.U32 R21, RZ, RZ, R11 ;  /* 0x000000ffff157224 */ /* 0x000fcc00078e000b */
[----:B------:R-:W1:Y:S01]  /*0f90*/  S2UR UR60, SR_CTAID.Z ;  /* 0x00000000003c79c3 */ /* 0x000e620000002700 */
[----:B--2---:R-:W-:Y:S02]  /*0fa0*/  ISETP.GE.AND P0, PT, R13, 0x1, PT ;  /* 0x000000010d00780c */ /* 0x004fe40003f06270 */
[----:B----4-:R-:W-:Y:S01]  /*0fb0*/  I2FP.F32.U32 R2, R20 ;  /* 0x0000001400027245 */ /* 0x010fe20000201000 */
[----:B------:R-:W-:-:S04]  /*0fc0*/  FMUL R4, R4, UR5 ;  /* 0x0000000504047c20 */ /* 0x000fc80008400000 */
[----:B---3--:R-:W-:Y:S01]  /*0fd0*/  FMUL R2, R2, UR4 ;  /* 0x0000000402027c20 */ /* 0x008fe20008400000 */
[----:B------:R-:W2:Y:S01]  /*0fe0*/  F2I.U32.TRUNC.NTZ R60, R4 ;  /* 0x00000004003c7305 */ /* 0x000ea2000020f000 */
[----:B------:R-:W3:Y:S07]  /*0ff0*/  LDCU UR4, c[0x0][0xb30] ;  /* 0x00016600ff0477ac */ /* 0x000eee0008000800 */
[----:B------:R-:W4:Y:S01]  /*1000*/  F2I.U32.TRUNC.NTZ R3, R2 ;  /* 0x0000000200037305 */ /* 0x000f22000020f000 */
[----:B--2---:R-:W-:-:S04]  /*1010*/  IMAD.MOV R60, RZ, RZ, -R60 ;  /* 0x000000ffff3c7224 */ /* 0x004fc800078e0a3c */
[----:B------:R-:W-:Y:S01]  /*1020*/  IMAD R60, R0, R60, R11 ;  /* 0x0000003c003c7224 */ /* 0x000fe200078e020b */
[----:B------:R-:W-:Y:S01]  /*1030*/  PRMT R0, RZ, 0x7610, R0 ;  /* 0x00007610ff007816 */ /* 0x000fe20000000000 */
[----:B---3--:R-:W-:Y:S01]  /*1040*/  UISETP.NE.AND UP3, UPT, UR4, 0x1, UPT ;  /* 0x000000010400788c */ /* 0x008fe2000bf65270 */
[----:B----4-:R-:W-:-:S05]  /*1050*/  IADD3 R3, PT, PT, -R3, RZ, RZ ;  /* 0x000000ff03037210 */ /* 0x010fca0007ffe1ff */
[----:B------:R-:W-:Y:S01]  /*1060*/  IMAD R58, R58, R3, R20 ;  /* 0x000000033a3a7224 */ /* 0x000fe200078e0214 */
[----:B-1----:R-:W-:Y:S06]  /*1070*/  BRA.U UP4, `(.L_x_17) ;  /* 0x0000000104247547 */ /* 0x002fec000b800000 */
[----:B------:R-:W-:Y:S01]  /*1080*/  ISETP.NE.AND P1, PT, R58, RZ, PT ;  /* 0x000000ff3a00720c */ /* 0x000fe20003f25270 */
[----:B------:R-:W-:Y:S01]  /*1090*/  IMAD.MOV.U32 R0, RZ, RZ, 0x3 ;  /* 0x00000003ff007424 */ /* 0x000fe200078e00ff */
[C---:B------:R-:W-:Y:S02]  /*10a0*/  LOP3.LUT R3, R60.reuse, 0xfffffffe, RZ, 0xc0, !PT ;  /* 0xfffffffe3c037812 */ /* 0x040fe400078ec0ff */
[----:B------:R-:W-:Y:S02]  /*10b0*/  ISETP.LT.U32.OR P1, PT, R60, 0x2, !P1 ;  /* 0x000000023c00780c */ /* 0x000fe40004f21470 */
[----:B------:R-:W-:Y:S02]  /*10c0*/  SHF.L.U32 R0, R0, R3, RZ ;  /* 0x0000000300007219 */ /* 0x000fe400000006ff */
[----:B------:R-:W-:Y:S02]  /*10d0*/  SEL R5, RZ, 0x1, !P1 ;  /* 0x00000001ff057807 */ /* 0x000fe40004800000 */
[----:B------:R-:W-:-:S05]  /*10e0*/  SEL R2, RZ, 0x2, !P1 ;  /* 0x00000002ff027807 */ /* 0x000fca0004800000 */
[----:B------:R-:W-:-:S05]  /*10f0*/  IMAD.IADD R2, R5, 0x1, R2 ;  /* 0x0000000105027824 */ /* 0x000fca00078e0202 */
[----:B------:R-:W-:Y:S02]  /*1100*/  PRMT R8, R2, 0x7610, R8 ;  /* 0x0000761002087816 */ /* 0x000fe40000000008 */
.L_x_17:
[----:B------:R-:W-:Y:S05]  /*1110*/  @!P0 BRA `(.L_x_18) ;  /* 0x0000000000b88947 */ /* 0x000fea0003800000 */
[----:B------:R-:W1:Y:S01]  /*1120*/  LDC.64 R4, c[0x0][0xb18] ;  /* 0x0002c600ff047b82 */ /* 0x000e620000000a00 */
[----:B------:R-:W-:-:S07]  /*1130*/  ISETP.NE.AND P0, PT, R13, 0x1, PT ;  /* 0x000000010d00780c */ /* 0x000fce0003f05270 */
[----:B------:R-:W2:Y:S08]  /*1140*/  LDC R16, c[0x0][0xb0c] ;  /* 0x0002c300ff107b82 */ /* 0x000eb00000000800 */
[----:B------:R-:W3:Y:S08]  /*1150*/  LDC R15, c[0x0][0x370] ;  /* 0x0000dc00ff0f7b82 */ /* 0x000ef00000000800 */
[----:B------:R-:W4:Y:S01]  /*1160*/  LDC R18, c[0x0][0x374] ;  /* 0x0000dd00ff127b82 */ /* 0x000f220000000800 */
[----:B-1----:R-:W-:-:S07]  /*1170*/  ISETP.NE.AND P1, PT, R4, 0x1, PT ;  /* 0x000000010400780c */ /* 0x002fce0003f25270 */
[----:B------:R-:W3:Y:S01]  /*1180*/  LDC.64 R6, c[0x0][0xb10] ;  /* 0x0002c400ff067b82 */ /* 0x000ee20000000a00 */
[----:B--2---:R-:W-:-:S07]  /*1190*/  ISETP.NE.AND P2, PT, R16, 0x1, PT ;  /* 0x000000011000780c */ /* 0x004fce0003f45270 */
[----:B------:R-:W1:Y:S08]  /*11a0*/  LDC R14, c[0x0][0xb20] ;  /* 0x0002c800ff0e7b82 */ /* 0x000e700000000800 */
[----:B------:R-:W2:Y:S01]  /*11b0*/  LDC.64 R2, c[0x0][0xb28] ;  /* 0x0002ca00ff027b82 */ /* 0x000ea20000000a00 */
[----:B----4-:R-:W-:-:S04]  /*11c0*/  IMAD.HI.U32 R17, R18, R5, RZ ;  /* 0x0000000512117227 */ /* 0x010fc800078e00ff */
[----:B------:R-:W-:-:S04]  /*11d0*/  IMAD.HI.U32 R5, R20, R5, RZ ;  /* 0x0000000514057227 */ /* 0x000fc800078e00ff */
[----:B---3--:R-:W-:-:S04]  /*11e0*/  IMAD.HI.U32 R22, R15, R6, RZ ;  /* 0x000000060f167227 */ /* 0x008fc800078e00ff */
[C---:B------:R-:W-:Y:S01]  /*11f0*/  IMAD.HI.U32 R24, R11.reuse, R6, RZ ;  /* 0x000000060b187227 */ /* 0x040fe200078e00ff */
[-C--:B------:R-:W-:Y:S02]  /*1200*/  @P2 SHF.R.U32.HI R15, RZ, R7.reuse, R22 ;  /* 0x00000007ff0f2219 */ /* 0x080fe40000011616 */
[-C--:B-1----:R-:W-:Y:S02]  /*1210*/  @P1 SHF.R.U32.HI R18, RZ, R14.reuse, R17 ;  /* 0x0000000eff121219 */ /* 0x082fe40000011611 */
[----:B------:R-:W-:Y:S02]  /*1220*/  SHF.R.U32.HI R5, RZ, R14, R5 ;  /* 0x0000000eff057219 */ /* 0x000fe40000011605 */
[----:B------:R-:W-:Y:S02]  /*1230*/  SHF.R.U32.HI R24, RZ, R7, R24 ;  /* 0x00000007ff187219 */ /* 0x000fe40000011618 */
[----:B------:R-:W-:Y:S01]  /*1240*/  SEL R5, R20, R5, !P1 ;  /* 0x0000000514057207 */ /* 0x000fe20004800000 */
[----:B--2---:R-:W-:Y:S01]  /*1250*/  IMAD.HI.U32 R22, R18, R2, RZ ;  /* 0x0000000212167227 */ /* 0x004fe200078e00ff */
[----:B------:R-:W-:-:S02]  /*1260*/  SEL R21, R11, R24, !P2 ;  /* 0x000000180b157207 */ /* 0x000fc40005000000 */
[----:B------:R-:W-:Y:S01]  /*1270*/  IADD3 R7, PT, PT, -R5, RZ, RZ ;  /* 0x000000ff05077210 */ /* 0x000fe20007ffe1ff */
[----:B------:R-:W-:Y:S01]  /*1280*/  IMAD.HI.U32 R6, R15, R2, RZ ;  /* 0x000000020f067227 */ /* 0x000fe200078e00ff */
[----:B------:R-:W-:-:S03]  /*1290*/  @P0 SHF.R.U32.HI R18, RZ, R3, R22 ;  /* 0x00000003ff120219 */ /* 0x000fc60000011616 */
[----:B------:R-:W-:Y:S01]  /*12a0*/  IMAD R7, R4, R7, R20 ;  /* 0x0000000704077224 */ /* 0x000fe200078e0214 */
[----:B------:R-:W-:Y:S01]  /*12b0*/  @P0 SHF.R.U32.HI R15, RZ, R3, R6 ;  /* 0x00000003ff0f0219 */ /* 0x000fe20000011606 */
[----:B------:R-:W-:-:S04]  /*12c0*/  IMAD R18, R18, R13, RZ ;  /* 0x0000000d12127224 */ /* 0x000fc800078e02ff */
[----:B------:R-:W-:Y:S01]  /*12d0*/  IMAD R6, R15, R13, RZ ;  /* 0x0000000d0f067224 */ /* 0x000fe200078e02ff */
[----:B------:R-:W-:-:S04]  /*12e0*/  ISETP.GE.AND P1, PT, R5, R18, PT ;  /* 0x000000120500720c */ /* 0x000fc80003f26270 */
[----:B------:R-:W-:Y:S01]  /*12f0*/  ISETP.GE.OR P1, PT, R21, R6, P1 ;  /* 0x000000061500720c */ /* 0x000fe20000f26670 */
[----:B------:R-:W-:-:S05]  /*1300*/  IMAD.HI.U32 R6, R5, R2, RZ ;  /* 0x0000000205067227 */ /* 0x000fca00078e00ff */
[----:B------:R-:W-:-:S04]  /*1310*/  SHF.R.U32.HI R6, RZ, R3, R6 ;  /* 0x00000003ff067219 */ /* 0x000fc80000011606 */
[----:B------:R-:W-:-:S03]  /*1320*/  SEL R6, R5, R6, !P0 ;  /* 0x0000000605067207 */ /* 0x000fc60004000000 */
[----:B------:R-:W-:Y:S01]  /*1330*/  @!P1 IMAD.HI.U32 R14, R21, R2, RZ ;  /* 0x00000002150e9227 */ /* 0x000fe200078e00ff */
[----:B------:R-:W-:-:S04]  /*1340*/  IADD3 R2, PT, PT, -R6, RZ, RZ ;  /* 0x000000ff06027210 */ /* 0x000fc80007ffe1ff */
[----:B------:R-:W-:Y:S01]  /*1350*/  @!P1 SHF.R.U32.HI R14, RZ, R3, R14 ;  /* 0x00000003ff0e9219 */ /* 0x000fe2000001160e */
[----:B------:R-:W-:-:S03]  /*1360*/  IMAD R2, R13, R2, R5 ;  /* 0x000000020d027224 */ /* 0x000fc600078e0205 */
[----:B------:R-:W-:-:S05]  /*1370*/  @!P1 SEL R3, R21, R14, !P0 ;  /* 0x0000000e15039207 */ /* 0x000fca0004000000 */
[--C-:B------:R-:W-:Y:S02]  /*1380*/  @!P1 IMAD.IADD R6, R6, 0x1, -R3.reuse ;  /* 0x0000000106069824 */ /* 0x100fe400078e0a03 */
[----:B------:R-:W-:Y:S01]  /*1390*/  @!P1 IMAD R3, R2, R15, R3 ;  /* 0x0000000f02039224 */ /* 0x000fe200078e0203 */
[----:B------:R-:W-:Y:S01]  /*13a0*/  IADD3 R2, PT, PT, -R21, RZ, RZ ;  /* 0x000000ff15027210 */ /* 0x000fe20007ffe1ff */
[----:B------:R-:W-:Y:S02]  /*13b0*/  @!P1 IMAD R5, R6, R13, R21 ;  /* 0x0000000d06059224 */ /* 0x000fe400078e0215 */
[----:B------:R-:W-:Y:S02]  /*13c0*/  @!P1 IMAD.MOV.U32 R21, RZ, RZ, R3 ;  /* 0x000000ffff159224 */ /* 0x000fe400078e0003 */
[----:B------:R-:W-:Y:S02]  /*13d0*/  IMAD R2, R16, R2, R11 ;  /* 0x0000000210027224 */ /* 0x000fe400078e020b */
[----:B------:R-:W-:-:S02]  /*13e0*/  IMAD R20, R5, R4, R7 ;  /* 0x0000000405147224 */ /* 0x000fc400078e0207 */
[----:B------:R-:W-:Y:S02]  /*13f0*/  IMAD R21, R21, R16, R2 ;  /* 0x0000001015157224 */ /* 0x000fe400078e0202 */
.L_x_18:
[----:B------:R-:W-:Y:S05]  /*1400*/  BRA.U UP3, `(.L_x_19) ;  /* 0x0000000103407547 */ /* 0x000fea000b800000 */
[----:B------:R-:W1:Y:S08]  /*1410*/  LDC.64 R4, c[0x0][0xb10] ;  /* 0x0002c400ff047b82 */ /* 0x000e700000000a00 */
[----:B------:R-:W2:Y:S08]  /*1420*/  LDC.64 R2, c[0x0][0xb18] ;  /* 0x0002c600ff027b82 */ /* 0x000eb00000000a00 */
[----:B------:R-:W3:Y:S08]  /*1430*/  LDC R6, c[0x0][0xb20] ;  /* 0x0002c800ff067b82 */ /* 0x000ef00000000800 */
[----:B------:R-:W4:Y:S01]  /*1440*/  LDC R14, c[0x0][0xb0c] ;  /* 0x0002c300ff0e7b82 */ /* 0x000f220000000800 */
[----:B-1----:R-:W-:-:S05]  /*1450*/  IMAD.HI.U32 R4, R21, R4, RZ ;  /* 0x0000000415047227 */ /* 0x002fca00078e00ff */
[----:B------:R-:W-:Y:S01]  /*1460*/  SHF.R.U32.HI R4, RZ, R5, R4 ;  /* 0x00000005ff047219 */ /* 0x000fe20000011604 */
[----:B--2---:R-:W-:Y:S01]  /*1470*/  IMAD.HI.U32 R3, R20, R3, RZ ;  /* 0x0000000314037227 */ /* 0x004fe200078e00ff */
[----:B------:R-:W-:-:S04]  /*1480*/  ISETP.NE.AND P0, PT, R2, 0x1, PT ;  /* 0x000000010200780c */ /* 0x000fc80003f05270 */
[----:B---3--:R-:W-:-:S04]  /*1490*/  SHF.R.U32.HI R3, RZ, R6, R3 ;  /* 0x00000006ff037219 */ /* 0x008fc80000011603 */
[----:B------:R-:W-:Y:S02]  /*14a0*/  SEL R3, R20, R3, !P0 ;  /* 0x0000000314037207 */ /* 0x000fe40004000000 */
[----:B----4-:R-:W-:-:S04]  /*14b0*/  ISETP.NE.AND P1, PT, R14, 0x1, PT ;  /* 0x000000010e00780c */ /* 0x010fc80003f25270 */
[----:B------:R-:W-:-:S05]  /*14c0*/  SEL R6, R21, R4, !P1 ;  /* 0x0000000415067207 */ /* 0x000fca0004800000 */
[----:B------:R-:W-:Y:S02]  /*14d0*/  IMAD.IADD R4, R3, 0x1, -R6 ;  /* 0x0000000103047824 */ /* 0x000fe400078e0a06 */
[----:B------:R-:W-:Y:S02]  /*14e0*/  IMAD.IADD R3, R6, 0x1, -R3 ;  /* 0x0000000106037824 */ /* 0x000fe400078e0a03 */
[----:B------:R-:W-:Y:S02]  /*14f0*/  IMAD R21, R4, R14, R21 ;  /* 0x0000000e04157224 */ /* 0x000fe400078e0215 */
[----:B------:R-:W-:Y:S02]  /*1500*/  IMAD R20, R3, R2, R20 ;  /* 0x0000000203147224 */ /* 0x000fe400078e0214 */
.L_x_19:
[----:B------:R-:W-:Y:S05]  /*1510*/  BRA.U !UP1, `(.L_x_20) ;  /* 0x00000001090c7547 */ /* 0x000fea000b800000 */
[----:B------:R-:W-:Y:S01]  /*1520*/  UCGABAR_WAIT ;  /* 0x0000000000007dc7 */ /* 0x000fe20008000000 */
[----:B------:R-:W-:Y:S01]  /*1530*/  CCTL.IVALL ;  /* 0x00000000ff00798f */ /* 0x000fe20002000000 */
[----:B------:R-:W-:Y:S05]  /*1540*/  BRA `(.L_x_21) ;  /* 0x0000000000047947 */ /* 0x000fea0003800000 */
.L_x_20:
[----:B------:R-:W-:Y:S06]  /*1550*/  BAR.SYNC.DEFER_BLOCKING 0x0 ;  /* 0x0000000000007b1d */ /* 0x000fec0000010000 */
.L_x_21:
[----:B------:R-:W-:Y:S05]  /*1560*/  BRA.U UP2, `(.L_x_22) ;  /* 0x0000001502907547 */ /* 0x000fea000b800000 */
[----:B------:R-:W1:Y:S01]  /*1570*/  LDCU UR6, c[0x0][0x38c] ;  /* 0x00007180ff0677ac */ /* 0x000e620008000800 */
[----:B------:R-:W2:Y:S01]  /*1580*/  LDC R9, c[0x0][0x370] ;  /* 0x0000dc00ff097b82 */ /* 0x000ea20000000800 */
[----:B------:R-:W-:Y:S01]  /*1590*/  PLOP3.LUT P1, PT, PT, PT, UP5, 0x80, 0x8 ;  /* 0x000000000008781c */ /* 0x000fe20003f2f058 */
[----:B------:R-:W-:Y:S01]  /*15a0*/  HFMA2 R12, -RZ, RZ, 0, 0 ;  /* 0x00000000ff0c7431 */ /* 0x000fe200000001ff */
[----:B------:R-:W-:Y:S01]  /*15b0*/  UISETP.NE.AND UP1, UPT, UR10, URZ, UPT ;  /* 0x000000ff0a00728c */ /* 0x000fe2000bf25270 */
[----:B------:R-:W-:Y:S01]  /*15c0*/  ISETP.NE.AND P4, PT, R10, RZ, P5 ;  /* 0x000000ff0a00720c */ /* 0x000fe20002f85270 */
[C---:B------:R-:W-:Y:S01]  /*15d0*/  IMAD.SHL.U32 R16, R11.reuse, 0x40, RZ ;  /* 0x000000400b107824 */ /* 0x040fe200078e00ff */
[----:B------:R-:W-:Y:S01]  /*15e0*/  LOP3.LUT R17, R11, 0x1, RZ, 0xc0, !PT ;  /* 0x000000010b117812 */ /* 0x000fe200078ec0ff */
[----:B------:R-:W-:Y:S01]  /*15f0*/  IMAD.MOV.U32 R15, RZ, RZ, 0x1 ;  /* 0x00000001ff0f7424 */ /* 0x000fe200078e00ff */
[----:B------:R-:W3:Y:S01]  /*1600*/  LDC R0, c[0x0][0x374] ;  /* 0x0000dd00ff007b82 */ /* 0x000ee20000000800 */
[----:B------:R-:W-:Y:S01]  /*1610*/  PLOP3.LUT P1, PT, P1, PT, PT, 0x8, 0x80 ;  /* 0x000000000080781c */ /* 0x000fe20000f2e170 */
[----:B------:R-:W-:Y:S01]  /*1620*/  IMAD.MOV.U32 R14, RZ, RZ, RZ ;  /* 0x000000ffff0e7224 */ /* 0x000fe200078e00ff */
[----:B------:R-:W-:Y:S01]  /*1630*/  MOV R8, 0x1 ;  /* 0x0000000100087802 */ /* 0x000fe20000000f00 */
[----:B------:R-:W-:Y:S01]  /*1640*/  IMAD.MOV.U32 R10, RZ, RZ, RZ ;  /* 0x000000ffff0a7224 */ /* 0x000fe200078e00ff */
[----:B------:R-:W4:Y:S01]  /*1650*/  LDCU.64 UR46, c[0x0][0x348] ;  /* 0x00006900ff2e77ac */ /* 0x000f220008000a00 */
[----:B-1----:R-:W-:-:S02]  /*1660*/  UIADD3 UR5, UPT, UPT, UR6, 0xff, URZ ;  /* 0x000000ff06057890 */ /* 0x002fc4000fffe0ff */
[----:B------:R-:W-:Y:S02]  /*1670*/  UIADD3 UR61, UPT, UPT, UR6, 0x1fe, URZ ;  /* 0x000001fe063d7890 */ /* 0x000fe4000fffe0ff */
[----:B------:R-:W-:Y:S02]  /*1680*/  USHF.R.S32.HI UR4, URZ, 0x1f, UR5 ;  /* 0x0000001fff047899 */ /* 0x000fe40008011405 */
[----:B------:R-:W-:Y:S02]  /*1690*/  USEL UR38, UR38, 0x2, UP1 ;  /* 0x0000000226267887 */ /* 0x000fe40008800000 */
[----:B------:R-:W-:Y:S01]  /*16a0*/  ULEA.HI UR4, UR4, UR5, URZ, 0x8 ;  /* 0x0000000504047291 */ /* 0x000fe2000f8f40ff */
[----:B------:R-:W-:-:S03]  /*16b0*/  UMOV UR21, URZ ;  /* 0x000000ff00157c82 */ /* 0x000fc60008000000 */
[----:B------:R-:W-:Y:S02]  /*16c0*/  USHF.R.S32.HI UR53, URZ, 0x8, UR4 ;  /* 0x00000008ff357899 */ /* 0x000fe40008011404 */
[----:B------:R-:W-:Y:S02]  /*16d0*/  UIADD3 UR4, UPT, UPT, UR6, -0x1, URZ ;  /* 0xffffffff06047890 */ /* 0x000fe4000fffe0ff */
[----:B------:R-:W-:Y:S02]  /*16e0*/  UISETP.LT.U32.AND UP0, UPT, UR53, 0x3, UPT ;  /* 0x000000033500788c */ /* 0x000fe4000bf01070 */
[----:B------:R-:W-:Y:S02]  /*16f0*/  UISETP.GE.U32.AND UP2, UPT, UR4, -0x1ff, UPT ;  /* 0xfffffe010400788c */ /* 0x000fe4000bf46070 */
[----:B------:R-:W-:-:S04]  /*1700*/  USEL UR45, UR53, 0x3, UP0 ;  /* 0x00000003352d7887 */ /* 0x000fc80008000000 */
[----:B------:R-:W-:Y:S02]  /*1710*/  UIADD3 UR4, UPT, UPT, UR45, -0x1, URZ ;  /* 0xffffffff2d047890 */ /* 0x000fe4000fffe0ff */
[----:B------:R-:W-:-:S03]  /*1720*/  UIADD3 UR55, UPT, UPT, UR53, -UR45, URZ ;  /* 0x8000002d35377290 */ /* 0x000fc6000fffe0ff */
[----:B------:R-:W-:-:S04]  /*1730*/  @UP2 UIADD3 UR4, UPT, UPT, UR45, URZ, URZ ;  /* 0x000000ff2d042290 */ /* 0x000fc8000fffe0ff */
[----:B------:R-:W-:Y:S02]  /*1740*/  UIADD3 UR39, UPT, UPT, UR4, 0x1, URZ ;  /* 0x0000000104277890 */ /* 0x000fe4000fffe0ff */
[----:B--2-4-:R-:W-:-:S12]  /*1750*/  UIADD3 UR54, UPT, UPT, -UR4, URZ, URZ ;  /* 0x000000ff04367290 */ /* 0x014fd8000fffe1ff */
.L_x_42:
[----:B------:R-:W-:Y:S01]  /*1760*/  UISETP.NE.AND UP0, UPT, UR37, URZ, UPT ;  /* 0x000000ff2500728c */ /* 0x000fe2000bf05270 */
[----:B------:R-:W1:Y:S08]  /*1770*/  S2UR UR37, SR_CgaCtaId ;  /* 0x00000000002579c3 */ /* 0x000e700000008800 */
[----:B------:R-:W-:Y:S05]  /*1780*/  BRA.U UP0, `(.L_x_23) ;  /* 0x0000000100347547 */ /* 0x000fea000b800000 */
[----:B------:R-:W2:Y:S01]  /*1790*/  S2R R2, SR_CgaCtaId ;  /* 0x0000000000027919 */ /* 0x000ea20000008800 */
[----:B------:R-:W-:-:S04]  /*17a0*/  MOV R3, 0x400 ;  /* 0x0000040000037802 */ /* 0x000fc80000000f00 */
[----:B--2---:R-:W-:Y:S02]  /*17b0*/  LEA R3, R2, R3, 0x18 ;  /* 0x0000000302037211 */ /* 0x004fe400078ec0ff */
[----:B------:R-:W-:-:S03]  /*17c0*/  SHF.L.U32 R2, R8, 0x1f, RZ ;  /* 0x0000001f08027819 */ /* 0x000fc600000006ff */
[----:B------:R-:W-:-:S04]  /*17d0*/  IMAD R3, R10, 0x8, R3 ;  /* 0x000000080a037824 */ /* 0x000fc800078e0203 */
[----:B------:R-:W2:Y:S02]  /*17e0*/  SYNCS.PHASECHK.TRANS64.TRYWAIT P0, [R3+URZ+0xe0], R2 ;  /* 0x0000e002030075a7 */ /* 0x000ea400080011ff */
[----:B--2---:R-:W-:Y:S05]  /*17f0*/  @!P0 BRA `(.L_x_24) ;  /* 0x0000006c00b08947 */ /* 0x004fea0003800000 */
.L_x_139:
[----:B------:R-:W-:Y:S01]  /*1800*/  VIADD R10, R10, 0x1 ;  /* 0x000000010a0a7836 */ /* 0x000fe20000000000 */
[----:B------:R2:W-:Y:S04]  /*1810*/  SYNCS.ARRIVE.TRANS64.A1T0 RZ, [R3+URZ+0xd0], RZ ;  /* 0x0000d0ff03ff79a7 */ /* 0x0005e800081000ff */
[----:B------:R-:W-:-:S04]  /*1820*/  ISETP.NE.AND P0, PT, R10, 0x2, PT ;  /* 0x000000020a00780c */ /* 0x000fc80003f05270 */
[----:B------:R-:W-:Y:S02]  /*1830*/  SEL R10, R10, RZ, P0 ;  /* 0x000000ff0a0a7207 */ /* 0x000fe40000000000 */
[----:B--2---:R-:W-:-:S04]  /*1840*/  SEL R3, RZ, 0x1, P0 ;  /* 0x00000001ff037807 */ /* 0x004fc80000000000 */
[----:B------:R-:W-:-:S07]  /*1850*/  LOP3.LUT R8, R8, R3, RZ, 0x3c, !PT ;  /* 0x0000000308087212 */ /* 0x000fce00078e3cff */
.L_x_23:
[----:B------:R-:W-:Y:S01]  /*1860*/  UMOV UR4, 0x400 ;  /* 0x0000040000047882 */ /* 0x000fe20000000000 */
[----:B------:R-:W-:Y:S01]  /*1870*/  LEA.HI R3, R21, R21, RZ, 0x1 ;  /* 0x0000001515037211 */ /* 0x000fe200078f08ff */
[----:B-1----:R-:W-:Y:S01]  /*1880*/  ULEA UR4, UR37, UR4, 0x18 ;  /* 0x0000000425047291 */ /* 0x002fe2000f8ec0ff */
[----:B------:R-:W-:Y:S01]  /*1890*/  SHF.L.U32 R2, R15, 0x1f, RZ ;  /* 0x0000001f0f027819 */ /* 0x000fe200000006ff */
[----:B------:R-:W-:Y:S01]  /*18a0*/  IMAD R20, R20, 0x2, R17 ;  /* 0x0000000214147824 */ /* 0x000fe200078e0211 */
[----:B------:R-:W-:Y:S01]  /*18b0*/  UISETP.GE.U32.AND UP0, UPT, UR61, 0x1ff, UPT ;  /* 0x000001ff3d00788c */ /* 0x000fe2000bf06070 */
[----:B------:R-:W-:Y:S01]  /*18c0*/  IMAD.SHL.U32 R3, R3, 0x40, RZ ;  /* 0x0000004003037824 */ /* 0x000fe200078e00ff */
[----:B------:R-:W-:Y:S01]  /*18d0*/  ULEA UR5, UR21, UR4, 0x3 ;  /* 0x0000000415057291 */ /* 0x000fe2000f8e18ff */
[----:B------:R-:W-:Y:S01]  /*18e0*/  R2UR UR59, R16 ;  /* 0x00000000103b72ca */ /* 0x000fe200000e0000 */
[----:B------:R-:W-:Y:S01]  /*18f0*/  UMOV UR13, URZ ;  /* 0x000000ff000d7c82 */ /* 0x000fe20008000000 */
[----:B------:R-:W-:-:S02]  /*1900*/  R2UR UR27, R20 ;  /* 0x00000000141b72ca */ /* 0x000fc400000e0000 */
[----:B------:R-:W-:-:S04]  /*1910*/  LOP3.LUT R3, R3, 0xffffff80, RZ, 0xc0, !PT ;  /* 0xffffff8003037812 */ /* 0x000fc800078ec0ff */
[----:B------:R1:W2:Y:S01]  /*1920*/  SYNCS.PHASECHK.TRANS64.TRYWAIT P0, [UR5+0x18], R2 ;  /* 0x00001802ff0075a7 */ /* 0x0002a20008001105 */
[----:B------:R-:W-:-:S06]  /*1930*/  R2UR UR5, R3 ;  /* 0x00000000030572ca */ /* 0x000fcc00000e0000 */
[----:B------:R-:W-:-:S07]  /*1940*/  UIMAD UR27, UR27, 0x30, URZ ;  /* 0x000000301b1b78a4 */ /* 0x000fce000f8e02ff */
[----:B------:R-:W-:Y:S01]  /*1950*/  ULOP3.LUT UR59, UR5, 0x40, UR59, 0xf8, !UPT ;  /* 0x00000040053b7892 */ /* 0x000fe2000f8ef83b */
[----:B------:R-:W-:Y:S11]  /*1960*/  BRA.U !UP0, `(.L_x_25) ;  /* 0x0000000508447547 */ /* 0x000ff6000b800000 */
[----:B------:R-:W-:Y:S01]  /*1970*/  UMOV UR22, UR54 ;  /* 0x0000003600167c82 */ /* 0x000fe20008000000 */
[----:B------:R-:W-:Y:S01]  /*1980*/  UMOV UR5, UR21 ;  /* 0x0000001500057c82 */ /* 0x000fe20008000000 */
[----:B------:R-:W-:-:S05]  /*1990*/  UMOV UR42, 0x80 ;  /* 0x00000080002a7882 */ /* 0x000fca0000000000 */
.L_x_31:
[----:B------:R-:W-:Y:S01]  /*19a0*/  @P5 MOV R3, 0x1c000 ;  /* 0x0001c00000035802 */ /* 0x000fe20000000f00 */
[----:B------:R-:W-:Y:S01]  /*19b0*/  ULEA UR57, UR5, UR4, 0x3 ;  /* 0x0000000405397291 */ /* 0x000fe2000f8e18ff */
[----:B-12---:R-:W-:Y:S11]  /*19c0*/  @P0 BRA `(.L_x_26) ;  /* 0x00000000000c0947 */ /* 0x006ff60003800000 */
[----:B------:R-:W-:Y:S04]  /*19d0*/  SHF.L.U32 R5, R15, 0x1f, RZ ;  /* 0x0000001f0f057819 */ /* 0x000fe800000006ff */
[----:B------:R-:W2:Y:S02]  /*19e0*/  SYNCS.PHASECHK.TRANS64.TRYWAIT P0, [UR57+0x18], R5 ;  /* 0x00001805ff0075a7 */ /* 0x000ea40008001139 */
[----:B--2---:R-:W-:Y:S05]  /*19f0*/  @!P0 BRA `(.L_x_27) ;  /* 0x0000006c00448947 */ /* 0x004fea0003800000 */
.L_x_26:
[----:B------:R2:W-:Y:S01]  /*1a00*/  @P5 SYNCS.ARRIVE.TRANS64 RZ, [UR57], R3 ;  /* 0x00000003ffff59a7 */ /* 0x0005e20008000039 */
[----:B------:R-:W-:Y:S02]  /*1a10*/  ULOP3.LUT UR6, UR38, 0x2, URZ, 0xfc, !UPT ;  /* 0x0000000226067892 */ /* 0x000fe4000f8efcff */
[----:B------:R-:W-:Y:S02]  /*1a20*/  UIADD3 UR22, UPT, UPT, UR22, 0x1, URZ ;  /* 0x0000000116167890 */ /* 0x000fe4000fffe0ff */
[----:B------:R-:W-:Y:S02]  /*1a30*/  UISETP.NE.AND UP0, UPT, UR6, 0x2, UPT ;  /* 0x000000020600788c */ /* 0x000fe4000bf05270 */
[----:B------:R-:W-:Y:S07]  /*1a40*/  UISETP.NE.AND UP2, UPT, UR22, 0x1, UPT ;  /* 0x000000011600788c */ /* 0x000fee000bf45270 */
[----:B------:R-:W-:Y:S05]  /*1a50*/  BRA.U UP0, `(.L_x_28) ;  /* 0x0000000100047547 */ /* 0x000fea000b800000 */
[----:B------:R-:W-:Y:S05]  /*1a60*/  BPT.TRAP 0x1 ;  /* 0x000000040000795c */ /* 0x000fea0000300000 */
.L_x_28:
[----:B------:R-:W-:Y:S04]  /*1a70*/  BSSY.RECONVERGENT B0, `(.L_x_29) ;  /* 0x0000003000007945 */ /* 0x000fe80003800200 */
[----:B------:R-:W-:Y:S05]  /*1a80*/  @!P4 BRA `(.L_x_30) ;  /* 0x000000000004c947 */ /* 0x000fea0003800000 */
[----:B------:R-:W-:Y:S05]  /*1a90*/  BPT.TRAP 0x1 ;  /* 0x000000040000795c */ /* 0x000fea0000300000 */
.L_x_30:
[----:B------:R-:W-:Y:S05]  /*1aa0*/  BSYNC.RECONVERGENT B0 ;  /* 0x0000000000007941 */ /* 0x000fea0003800200 */
.L_x_29:
[----:B------:R-:W-:Y:S02]  /*1ab0*/  UIADD3 UR6, UPT, UPT, UR5, 0x1, URZ ;  /* 0x0000000105067890 */ /* 0x000fe4000fffe0ff */
[----:B------:R-:W-:Y:S02]  /*1ac0*/  ULEA UR32, UR5, UR4, 0xf ;  /* 0x0000000405207291 */ /* 0x000fe4000f8e78ff */
[----:B------:R-:W-:Y:S02]  /*1ad0*/  UISETP.NE.AND UP0, UPT, UR6, 0x3, UPT ;  /* 0x000000030600788c */ /* 0x000fe4000bf05270 */
[----:B------:R-:W-:Y:S02]  /*1ae0*/  ULOP3.LUT UR57, UR57, 0xfefffff8, URZ, 0xc0, !UPT ;  /* 0xfefffff839397892 */ /* 0x000fe4000f8ec0ff */
[----:B------:R-:W-:Y:S02]  /*1af0*/  USEL UR7, URZ, 0x1, UP0 ;  /* 0x00000001ff077887 */ /* 0x000fe40008000000 */
[----:B------:R-:W-:Y:S02]  /*1b00*/  USEL UR21, UR6, URZ, UP0 ;  /* 0x000000ff06157287 */ /* 0x000fe40008000000 */
[----:B------:R-:W-:Y:S02]  /*1b10*/  UIADD3 UR58, UPT, UPT, UR42, -0x80, URZ ;  /* 0xffffff802a3a7890 */ /* 0x000fe4000fffe0ff */
[----:B------:R-:W-:Y:S01]  /*1b20*/  ULEA UR6, UR21, UR4, 0x3 ;  /* 0x0000000415067291 */ /* 0x000fe2000f8e18ff */
[----:B------:R-:W-:Y:S01]  /*1b30*/  LOP3.LUT R15, R15, UR7, RZ, 0x3c, !PT ;  /* 0x000000070f0f7c12 */ /* 0x000fe2000f8e3cff */
[----:B------:R-:W-:Y:S01]  /*1b40*/  UIADD3 UR56, UPT, UPT, UR32, 0x3300, URZ ;  /* 0x0000330020387890 */ /* 0x000fe2000fffe0ff */
[----:B------:R-:W-:Y:S02]  /*1b50*/  UMOV UR30, 0x0 ;  /* 0x00000000001e7882 */ /* 0x000fe40000000000 */
[----:B-1----:R-:W-:Y:S01]  /*1b60*/  SHF.L.U32 R2, R15, 0x1f, RZ ;  /* 0x0000001f0f027819 */ /* 0x002fe200000006ff */
[----:B------:R-:W-:Y:S01]  /*1b70*/  UMOV UR31, 0x10000000 ;  /* 0x10000000001f7882 */ /* 0x000fe20000000000 */
[----:B------:R-:W-:Y:S02]  /*1b80*/  UIADD3 UR50, UPT, UPT, UR42, -0x40, URZ ;  /* 0xffffffc02a327890 */ /* 0x000fe4000fffe0ff */
[----:B------:R4:W1:Y:S01]  /*1b90*/  SYNCS.PHASECHK.TRANS64.TRYWAIT P0, [UR6+0x18], R2 ;  /* 0x00001802ff0075a7 */ /* 0x0008620008001106 */
[----:B------:R-:W-:Y:S02]  /*1ba0*/  UIADD3 UR6, UP1, UPT, UR46, 0x80, URZ ;  /* 0x000000802e067890 */ /* 0x000fe4000ff3e0ff */
[----:B------:R-:W-:Y:S02]  /*1bb0*/  UIADD3 UR48, UPT, UPT, UR32, 0x5300, URZ ;  /* 0x0000530020307890 */ /* 0x000fe4000fffe0ff */
[----:B------:R-:W-:Y:S01]  /*1bc0*/  UIADD3.X UR7, UPT, UPT, URZ, UR47, URZ, UP1, !UPT ;  /* 0x0000002fff077290 */ /* 0x000fe20008ffe4ff */
[----:B------:R-:W-:Y:S01]  /*1bd0*/  UMOV UR51, UR59 ;  /* 0x0000003b00337c82 */ /* 0x000fe20008000000 */
[----:B------:R-:W-:Y:S01]  /*1be0*/  UMOV UR52, UR60 ;  /* 0x0000003c00347c82 */ /* 0x000fe20008000000 */
[----:B------:R-:W-:Y:S01]  /*1bf0*/  UMOV UR49, UR57 ;  /* 0x0000003900317c82 */ /* 0x000fe20008000000 */
[----:B------:R-:W-:Y:S01]  /*1c00*/  UIADD3 UR40, UPT, UPT, UR32, 0x7300, URZ ;  /* 0x0000730020287890 */ /* 0x000fe2000fffe0ff */
[----:B------:R-:W-:Y:S01]  /*1c10*/  UMOV UR43, UR59 ;  /* 0x0000003b002b7c82 */ /* 0x000fe20008000000 */
[----:B------:R-:W-:Y:S03]  /*1c20*/  UMOV UR44, UR60 ;  /* 0x0000003c002c7c82 */ /* 0x000fe60008000000 */
[----:B------:R-:W-:Y:S01]  /*1c30*/  UTMALDG.3D.2CTA [UR56], [UR6], desc[UR30] ;  /* 0x00001e38060075b4 */ /* 0x000fe20008211000 */
[----:B------:R-:W-:Y:S01]  /*1c40*/  UMOV UR41, UR57 ;  /* 0x0000003900297c82 */ /* 0x000fe20008000000 */
[----:B------:R-:W-:Y:S02]  /*1c50*/  UIADD3 UR34, UPT, UPT, UR42, 0x40, URZ ;  /* 0x000000402a227890 */ /* 0x000fe4000fffe0ff */
[----:B------:R-:W-:Y:S02]  /*1c60*/  UIADD3 UR32, UPT, UPT, UR32, 0x9300, URZ ;  /* 0x0000930020207890 */ /* 0x000fe4000fffe0ff */
[----:B------:R-:W-:Y:S01]  /*1c70*/  UIADD3 UR14, UP0, UPT, UR46, 0x180, URZ ;  /* 0x000001802e0e7890 */ /* 0x000fe2000ff1e0ff */
[----:B------:R-:W-:Y:S01]  /*1c80*/  UTMALDG.3D.2CTA [UR48], [UR6], desc[UR30] ;  /* 0x00001e30060075b4 */ /* 0x000fe20008211000 */
[----:B------:R-:W-:Y:S01]  /*1c90*/  UMOV UR35, UR59 ;  /* 0x0000003b00237c82 */ /* 0x000fe20008000000 */
[----:B------:R-:W-:Y:S01]  /*1ca0*/  UMOV UR36, UR60 ;  /* 0x0000003c00247c82 */ /* 0x000fe20008000000 */
[----:B------:R-:W-:Y:S01]  /*1cb0*/  UMOV UR33, UR57 ;  /* 0x0000003900217c82 */ /* 0x000fe20008000000 */
[----:B------:R-:W-:Y:S01]  /*1cc0*/  UIADD3.X UR15, UPT, UPT, URZ, UR47, URZ, UP0, !UPT ;  /* 0x0000002fff0f7290 */ /* 0x000fe200087fe4ff */
[----:B------:R-:W-:Y:S01]  /*1cd0*/  UMOV UR28, UR60 ;  /* 0x0000003c001c7c82 */ /* 0x000fe20008000000 */
[----:B------:R-:W-:Y:S01]  /*1ce0*/  UMOV UR25, UR57 ;  /* 0x0000003900197c82 */ /* 0x000fe20008000000 */
[----:B------:R2:W-:Y:S01]  /*1cf0*/  UTMALDG.3D.2CTA [UR40], [UR6], desc[UR30] ;  /* 0x00001e28060075b4 */ /* 0x0005e20008211000 */
[----:B------:R-:W-:Y:S01]  /*1d00*/  UIMAD UR5, UR5, 0x6000, UR4 ;  /* 0x00006000050578a4 */ /* 0x000fe2000f8e0204 */
[----:B------:R-:W-:Y:S01]  /*1d10*/  UMOV UR26, UR58 ;  /* 0x0000003a001a7c82 */ /* 0x000fe20008000000 */
[----:B------:R-:W-:Y:S02]  /*1d20*/  UMOV UR11, UR27 ;  /* 0x0000001b000b7c82 */ /* 0x000fe40008000000 */
[----:B------:R-:W-:Y:S02]  /*1d30*/  UIADD3 UR24, UPT, UPT, UR5, 0x1b300, URZ ;  /* 0x0001b30005187890 */ /* 0x000fe4000fffe0ff */
[----:B------:R-:W-:Y:S01]  /*1d40*/  UIADD3 UR8, UPT, UPT, UR5, 0x1cb00, URZ ;  /* 0x0001cb0005087890 */ /* 0x000fe2000fffe0ff */
[----:B------:R-:W-:Y:S01]  /*1d50*/  UTMALDG.3D.2CTA [UR32], [UR6], desc[UR30] ;  /* 0x00001e20060075b4 */ /* 0x000fe20008211000 */
[----:B------:R-:W-:Y:S01]  /*1d60*/  UMOV UR12, UR60 ;  /* 0x0000003c000c7c82 */ /* 0x000fe20008000000 */
[----:B------:R-:W-:Y:S01]  /*1d70*/  UMOV UR9, UR57 ;  /* 0x0000003900097c82 */ /* 0x000fe20008000000 */
[----:B------:R-:W-:Y:S01]  /*1d80*/  UMOV UR10, UR50 ;  /* 0x00000032000a7c82 */ /* 0x000fe20008000000 */
[----:B------:R-:W-:Y:S01]  /*1d90*/  UIADD3 UR16, UPT, UPT, UR5, 0x1e300, URZ ;  /* 0x0001e30005107890 */ /* 0x000fe2000fffe0ff */
[----:B------:R-:W-:Y:S01]  /*1da0*/  UMOV UR18, UR42 ;  /* 0x0000002a00127c82 */ /* 0x000fe20008000000 */
[----:B------:R-:W-:Y:S01]  /*1db0*/  UMOV UR19, UR27 ;  /* 0x0000001b00137c82 */ /* 0x000fe20008000000 */
[----:B------:R-:W-:Y:S01]  /*1dc0*/  UTMALDG.3D.2CTA [UR24], [UR14], desc[UR30] ;  /* 0x00001e180e0075b4 */ /* 0x000fe20008211000 */
[----:B------:R-:W-:Y:S01]  /*1dd0*/  UMOV UR20, UR60 ;  /* 0x0000003c00147c82 */ /* 0x000fe20008000000 */
[----:B------:R-:W-:Y:S01]  /*1de0*/  UMOV UR17, UR57 ;  /* 0x0000003900117c82 */ /* 0x000fe20008000000 */
[----:B------:R-:W-:Y:S01]  /*1df0*/  UMOV UR13, UR39 ;  /* 0x00000027000d7c82 */ /* 0x000fe20008000000 */
[----:B------:R3:W-:Y:S02]  /*1e00*/  UTMALDG.3D.2CTA [UR8], [UR14], desc[UR30] ;  /* 0x00001e080e0075b4 */ /* 0x0007e40008211000 */
[----:B------:R4:W-:Y:S01]  /*1e10*/  UTMALDG.3D.2CTA [UR16], [UR14], desc[UR30] ;  /* 0x00001e100e0075b4 */ /* 0x0009e20008211000 */
[----:B--2---:R-:W-:Y:S02]  /*1e20*/  UIADD3 UR42, UPT, UPT, UR42, 0x100, URZ ;  /* 0x000001002a2a7890 */ /* 0x004fe4000fffe0ff */
[----:B---3--:R-:W-:Y:S01]  /*1e30*/  UIADD3 UR8, UPT, UPT, UR5, 0x1fb00, URZ ;  /* 0x0001fb0005087890 */ /* 0x008fe2000fffe0ff */
[----:B------:R-:W-:Y:S02]  /*1e40*/  UMOV UR10, UR34 ;  /* 0x00000022000a7c82 */ /* 0x000fe40008000000 */
[----:B------:R-:W-:Y:S06]  /*1e50*/  UMOV UR5, UR21 ;  /* 0x0000001500057c82 */ /* 0x000fec0008000000 */
[----:B------:R4:W-:Y:S02]  /*1e60*/  UTMALDG.3D.2CTA [UR8], [UR14], desc[UR30] ;  /* 0x00001e080e0075b4 */ /* 0x0009e40008211000 */
[----:B----4-:R-:W-:Y:S05]  /*1e70*/  BRA.U UP2, `(.L_x_31) ;  /* 0xfffffff902c87547 */ /* 0x010fea000b83ffff */
.L_x_25:
[----:B------:R-:W-:Y:S01]  /*1e80*/  ULEA UR5, UR21, UR4, 0x3 ;  /* 0x0000000415057291 */ /* 0x000fe2000f8e18ff */
[----:B-1----:R-:W-:Y:S01]  /*1e90*/  SHF.L.U32 R2, R15, 0x1f, RZ ;  /* 0x0000001f0f027819 */ /* 0x002fe200000006ff */
[----:B------:R-:W-:Y:S01]  /*1ea0*/  @!P1 SYNCS.ARRIVE.TRANS64.A1T0 RZ, [UR4+0x68], RZ ;  /* 0x000068ffffff99a7 */ /* 0x000fe20008100004 */
[----:B------:R-:W-:-:S06]  /*1eb0*/  UISETP.GT.AND UP0, UPT, UR53, UR45, UPT ;  /* 0x0000002d3500728c */ /* 0x000fcc000bf04270 */
[----:B--2---:R1:W2:Y:S03]  /*1ec0*/  SYNCS.PHASECHK.TRANS64.TRYWAIT P0, [UR5+0x18], R2 ;  /* 0x00001802ff0075a7 */ /* 0x0042a60008001105 */
[----:B------:R-:W-:Y:S05]  /*1ed0*/  BRA.U !UP0, `(.L_x_32) ;  /* 0x00000005083c7547 */ /* 0x000fea000b800000 */
[----:B------:R-:W-:Y:S01]  /*1ee0*/  UIADD3 UR29, UPT, UPT, UR55, UR13, URZ ;  /* 0x0000000d371d7290 */ /* 0x000fe2000fffe0ff */
[----:B------:R-:W-:-:S11]  /*1ef0*/  UMOV UR5, UR21 ;  /* 0x0000001500057c82 */ /* 0x000fd60008000000 */
.L_x_38:
[----:B------:R-:W-:Y:S01]  /*1f00*/  @P5 MOV R3, 0x1c000 ;  /* 0x0001c00000035802 */ /* 0x000fe20000000f00 */
[----:B------:R-:W-:Y:S01]  /*1f10*/  ULEA UR57, UR5, UR4, 0x3 ;  /* 0x0000000405397291 */ /* 0x000fe2000f8e18ff */
[----:B-12---:R-:W-:Y:S11]  /*1f20*/  @P0 BRA `(.L_x_33) ;  /* 0x00000000000c0947 */ /* 0x006ff60003800000 */
[----:B------:R-:W-:Y:S04]  /*1f30*/  SHF.L.U32 R5, R15, 0x1f, RZ ;  /* 0x0000001f0f057819 */ /* 0x000fe800000006ff */
[----:B------:R-:W2:Y:S02]  /*1f40*/  SYNCS.PHASECHK.TRANS64.TRYWAIT P0, [UR57+0x18], R5 ;  /* 0x00001805ff0075a7 */ /* 0x000ea40008001139 */
[----:B--2---:R-:W-:Y:S05]  /*1f50*/  @!P0 BRA `(.L_x_34) ;  /* 0x0000006800048947 */ /* 0x004fea0003800000 */
.L_x_33:
[----:B------:R2:W-:Y:S01]  /*1f60*/  @P5 SYNCS.ARRIVE.TRANS64 RZ, [UR57], R3 ;  /* 0x00000003ffff59a7 */ /* 0x0005e20008000039 */
[----:B------:R-:W-:Y:S04]  /*1f70*/  ULOP3.LUT UR6, UR38, 0x2, URZ, 0xfc, !UPT ;  /* 0x0000000226067892 */ /* 0x000fe8000f8efcff */
[----:B------:R-:W-:Y:S09]  /*1f80*/  UISETP.NE.AND UP0, UPT, UR6, 0x2, UPT ;  /* 0x000000020600788c */ /* 0x000ff2000bf05270 */
[----:B------:R-:W-:Y:S05]  /*1f90*/  BRA.U UP0, `(.L_x_35) ;  /* 0x0000000100047547 */ /* 0x000fea000b800000 */
[----:B------:R-:W-:Y:S05]  /*1fa0*/  BPT.TRAP 0x1 ;  /* 0x000000040000795c */ /* 0x000fea0000300000 */
.L_x_35:
[----:B------:R-:W-:Y:S04]  /*1fb0*/  BSSY.RECONVERGENT B0, `(.L_x_36) ;  /* 0x0000003000007945 */ /* 0x000fe80003800200 */
[----:B------:R-:W-:Y:S05]  /*1fc0*/  @!P4 BRA `(.L_x_37) ;  /* 0x000000000004c947 */ /* 0x000fea0003800000 */
[----:B------:R-:W-:Y:S05]  /*1fd0*/  BPT.TRAP 0x1 ;  /* 0x000000040000795c */ /* 0x000fea0000300000 */
.L_x_37:
[----:B------:R-:W-:Y:S05]  /*1fe0*/  BSYNC.RECONVERGENT B0 ;  /* 0x0000000000007941 */ /* 0x000fea0003800200 */
.L_x_36:
[----:B------:R-:W-:Y:S02]  /*1ff0*/  UIADD3 UR6, UPT, UPT, UR5, 0x1, URZ ;  /* 0x0000000105067890 */ /* 0x000fe4000fffe0ff */
[----:B------:R-:W-:Y:S02]  /*2000*/  ULEA UR32, UR5, UR4, 0xf ;  /* 0x0000000405207291 */ /* 0x000fe4000f8e78ff */
[----:B------:R-:W-:Y:S02]  /*2010*/  UISETP.NE.AND UP0, UPT, UR6, 0x3, UPT ;  /* 0x000000030600788c */ /* 0x000fe4000bf05270 */
[----:B------:R-:W-:Y:S02]  /*2020*/  USHF.L.U32 UR58, UR13, 0x8, URZ ;  /* 0x000000080d3a7899 */ /* 0x000fe400080006ff */
[----:B------:R-:W-:Y:S02]  /*2030*/  USEL UR7, URZ, 0x1, UP0 ;  /* 0x00000001ff077887 */ /* 0x000fe40008000000 */
[----:B------:R-:W-:Y:S02]  /*2040*/  USEL UR21, UR6, URZ, UP0 ;  /* 0x000000ff06157287 */ /* 0x000fe40008000000 */
[----:B------:R-:W-:Y:S02]  /*2050*/  ULOP3.LUT UR57, UR57, 0xfefffff8, URZ, 0xc0, !UPT ;  /* 0xfefffff839397892 */ /* 0x000fe4000f8ec0ff */
[----:B------:R-:W-:Y:S01]  /*2060*/  ULEA UR6, UR21, UR4, 0x3 ;  /* 0x0000000415067291 */ /* 0x000fe2000f8e18ff */
[----:B------:R-:W-:Y:S01]  /*2070*/  LOP3.LUT R15, R15, UR7, RZ, 0x3c, !PT ;  /* 0x000000070f0f7c12 */ /* 0x000fe2000f8e3cff */
[----:B------:R-:W-:Y:S01]  /*2080*/  UIADD3 UR56, UPT, UPT, UR32, 0x3300, URZ ;  /* 0x0000330020387890 */ /* 0x000fe2000fffe0ff */
[----:B------:R-:W-:Y:S02]  /*2090*/  UMOV UR22, 0x0 ;  /* 0x0000000000167882 */ /* 0x000fe40000000000 */
[----:B-1----:R-:W-:Y:S01]  /*20a0*/  SHF.L.U32 R2, R15, 0x1f, RZ ;  /* 0x0000001f0f027819 */ /* 0x002fe200000006ff */
[----:B------:R-:W-:Y:S01]  /*20b0*/  UMOV UR23, 0x10000000 ;  /* 0x1000000000177882 */ /* 0x000fe20000000000 */
[----:B------:R-:W-:Y:S02]  /*20c0*/  UIADD3 UR50, UPT, UPT, UR58, 0x40, URZ ;  /* 0x000000403a327890 */ /* 0x000fe4000fffe0ff */
[----:B------:R4:W1:Y:S01]  /*20d0*/  SYNCS.PHASECHK.TRANS64.TRYWAIT P0, [UR6+0x18], R2 ;  /* 0x00001802ff0075a7 */ /* 0x0008620008001106 */
[----:B------:R-:W-:Y:S02]  /*20e0*/  UIADD3 UR6, UP1, UPT, UR46, 0x80, URZ ;  /* 0x000000802e067890 */ /* 0x000fe4000ff3e0ff */
[----:B------:R-:W-:Y:S02]  /*20f0*/  UIADD3 UR48, UPT, UPT, UR32, 0x5300, URZ ;  /* 0x0000530020307890 */ /* 0x000fe4000fffe0ff */
[----:B------:R-:W-:Y:S01]  /*2100*/  UIADD3.X UR7, UPT, UPT, URZ, UR47, URZ, UP1, !UPT ;  /* 0x0000002fff077290 */ /* 0x000fe20008ffe4ff */
[----:B------:R-:W-:Y:S01]  /*2110*/  UMOV UR51, UR59 ;  /* 0x0000003b00337c82 */ /* 0x000fe20008000000 */
[----:B------:R-:W-:Y:S01]  /*2120*/  UMOV UR52, UR60 ;  /* 0x0000003c00347c82 */ /* 0x000fe20008000000 */
[----:B------:R-:W-:Y:S01]  /*2130*/  UMOV UR49, UR57 ;  /* 0x0000003900317c82 */ /* 0x000fe20008000000 */
[----:B------:R-:W-:Y:S02]  /*2140*/  UIADD3 UR42, UPT, UPT, UR58, 0x80, URZ ;  /* 0x000000803a2a7890 */ /* 0x000fe4000fffe0ff */
[----:B------:R-:W-:Y:S03]  /*2150*/  UIADD3 UR40, UPT, UPT, UR32, 0x7300, URZ ;  /* 0x0000730020287890 */ /* 0x000fe6000fffe0ff */
[----:B------:R-:W-:Y:S01]  /*2160*/  UTMALDG.3D.2CTA [UR56], [UR6], desc[UR22] ;  /* 0x00001638060075b4 */ /* 0x000fe20008211000 */
[----:B------:R-:W-:Y:S01]  /*2170*/  UMOV UR43, UR59 ;  /* 0x0000003b002b7c82 */ /* 0x000fe20008000000 */
[----:B------:R-:W-:Y:S01]  /*2180*/  UMOV UR44, UR60 ;  /* 0x0000003c002c7c82 */ /* 0x000fe20008000000 */
[----:B------:R-:W-:Y:S01]  /*2190*/  UMOV UR41, UR57 ;  /* 0x0000003900297c82 */ /* 0x000fe20008000000 */
[----:B------:R-:W-:Y:S02]  /*21a0*/  UIADD3 UR34, UPT, UPT, UR58, 0xc0, URZ ;  /* 0x000000c03a227890 */ /* 0x000fe4000fffe0ff */
[----:B------:R-:W-:Y:S01]  /*21b0*/  UIADD3 UR32, UPT, UPT, UR32, 0x9300, URZ ;  /* 0x0000930020207890 */ /* 0x000fe2000fffe0ff */
[----:B------:R-:W-:Y:S01]  /*21c0*/  UTMALDG.3D.2CTA [UR48], [UR6], desc[UR22] ;  /* 0x00001630060075b4 */ /* 0x000fe20008211000 */
[----:B------:R-:W-:Y:S01]  /*21d0*/  UIADD3 UR14, UP0, UPT, UR46, 0x180, URZ ;  /* 0x000001802e0e7890 */ /* 0x000fe2000ff1e0ff */
[----:B------:R-:W-:Y:S01]  /*21e0*/  UMOV UR35, UR59 ;  /* 0x0000003b00237c82 */ /* 0x000fe20008000000 */
[----:B------:R-:W-:Y:S01]  /*21f0*/  UMOV UR36, UR60 ;  /* 0x0000003c00247c82 */ /* 0x000fe20008000000 */
[----:B------:R-:W-:Y:S01]  /*2200*/  UMOV UR33, UR57 ;  /* 0x0000003900217c82 */ /* 0x000fe20008000000 */
[----:B------:R-:W-:Y:S01]  /*2210*/  UIADD3.X UR15, UPT, UPT, URZ, UR47, URZ, UP0, !UPT ;  /* 0x0000002fff0f7290 */ /* 0x000fe200087fe4ff */
[----:B------:R-:W-:Y:S01]  /*2220*/  UTMALDG.3D.2CTA [UR40], [UR6], desc[UR22] ;  /* 0x00001628060075b4 */ /* 0x000fe20008211000 */
[----:B------:R-:W-:Y:S01]  /*2230*/  UIMAD UR5, UR5, 0x6000, UR4 ;  /* 0x00006000050578a4 */ /* 0x000fe2000f8e0204 */
[----:B------:R-:W-:Y:S01]  /*2240*/  UMOV UR28, UR60 ;  /* 0x0000003c001c7c82 */ /* 0x000fe20008000000 */
[----:B------:R-:W-:Y:S02]  /*2250*/  UMOV UR25, UR57 ;  /* 0x0000003900197c82 */ /* 0x000fe40008000000 */
[----:B------:R-:W-:Y:S01]  /*2260*/  UIADD3 UR24, UPT, UPT, UR5, 0x1b300, URZ ;  /* 0x0001b30005187890 */ /* 0x000fe2000fffe0ff */
[----:B------:R-:W-:Y:S01]  /*2270*/  UMOV UR26, UR58 ;  /* 0x0000003a001a7c82 */ /* 0x000fe20008000000 */
[----:B------:R-:W-:Y:S01]  /*2280*/  UTMALDG.3D.2CTA [UR32], [UR6], desc[UR22] ;  /* 0x00001620060075b4 */ /* 0x000fe20008211000 */
[----:B------:R-:W-:Y:S01]  /*2290*/  UIADD3 UR8, UPT, UPT, UR5, 0x1cb00, URZ ;  /* 0x0001cb0005087890 */ /* 0x000fe2000fffe0ff */
[----:B------:R-:W-:Y:S01]  /*22a0*/  UMOV UR11, UR27 ;  /* 0x0000001b000b7c82 */ /* 0x000fe20008000000 */
[----:B------:R-:W-:Y:S01]  /*22b0*/  UMOV UR12, UR60 ;  /* 0x0000003c000c7c82 */ /* 0x000fe20008000000 */
[----:B------:R-:W-:Y:S01]  /*22c0*/  UMOV UR9, UR57 ;  /* 0x0000003900097c82 */ /* 0x000fe20008000000 */
[----:B------:R-:W-:Y:S01]  /*22d0*/  UMOV UR10, UR50 ;  /* 0x00000032000a7c82 */ /* 0x000fe20008000000 */
[----:B------:R-:W-:Y:S01]  /*22e0*/  UIADD3 UR16, UPT, UPT, UR5, 0x1e300, URZ ;  /* 0x0001e30005107890 */ /* 0x000fe2000fffe0ff */
[----:B------:R-:W-:Y:S01]  /*22f0*/  UTMALDG.3D.2CTA [UR24], [UR14], desc[UR22] ;  /* 0x000016180e0075b4 */ /* 0x000fe20008211000 */
[----:B------:R-:W-:Y:S01]  /*2300*/  UMOV UR19, UR27 ;  /* 0x0000001b00137c82 */ /* 0x000fe20008000000 */
[----:B------:R-:W-:Y:S01]  /*2310*/  UMOV UR20, UR60 ;  /* 0x0000003c00147c82 */ /* 0x000fe20008000000 */
[----:B------:R-:W-:Y:S01]  /*2320*/  UMOV UR17, UR57 ;  /* 0x0000003900117c82 */ /* 0x000fe20008000000 */
[----:B------:R-:W-:Y:S01]  /*2330*/  UMOV UR18, UR42 ;  /* 0x0000002a00127c82 */ /* 0x000fe20008000000 */
[----:B------:R-:W-:Y:S01]  /*2340*/  UIADD3 UR13, UPT, UPT, UR13, 0x1, URZ ;  /* 0x000000010d0d7890 */ /* 0x000fe2000fffe0ff */
[----:B------:R2:W-:Y:S03]  /*2350*/  UTMALDG.3D.2CTA [UR8], [UR14], desc[UR22] ;  /* 0x000016080e0075b4 */ /* 0x0005e60008211000 */
[----:B------:R-:W-:Y:S01]  /*2360*/  UISETP.NE.AND UP0, UPT, UR13, UR29, UPT ;  /* 0x0000001d0d00728c */ /* 0x000fe2000bf05270 */
[----:B------:R4:W-:Y:S01]  /*2370*/  UTMALDG.3D.2CTA [UR16], [UR14], desc[UR22] ;  /* 0x000016100e0075b4 */ /* 0x0009e20008211000 */
[----:B--2---:R-:W-:Y:S01]  /*2380*/  UIADD3 UR8, UPT, UPT, UR5, 0x1fb00, URZ ;  /* 0x0001fb0005087890 */ /* 0x004fe2000fffe0ff */
[----:B------:R-:W-:Y:S02]  /*2390*/  UMOV UR10, UR34 ;  /* 0x00000022000a7c82 */ /* 0x000fe40008000000 */
[----:B------:R-:W-:Y:S06]  /*23a0*/  UMOV UR5, UR21 ;  /* 0x0000001500057c82 */ /* 0x000fec0008000000 */
[----:B------:R4:W-:Y:S02]  /*23b0*/  UTMALDG.3D.2CTA [UR8], [UR14], desc[UR22] ;  /* 0x000016080e0075b4 */ /* 0x0009e40008211000 */
[----:B----4-:R-:W-:Y:S05]  /*23c0*/  BRA.U UP0, `(.L_x_38) ;  /* 0xfffffff900cc7547 */ /* 0x010fea000b83ffff */
.L_x_32:
[----:B-1----:R-:W-:Y:S01]  /*23d0*/  LEA R2, R14, UR4, 0x3 ;  /* 0x000000040e027c11 */ /* 0x002fe2000f8e18ff */
[----:B------:R-:W-:Y:S01]  /*23e0*/  NOP ;  /* 0x0000000000007918 */ /* 0x000fe20000000000 */
[----:B------:R-:W-:Y:S02]  /*23f0*/  SHF.L.U32 R3, R12, 0x1f, RZ ;  /* 0x0000001f0c037819 */ /* 0x000fe400000006ff */
[----:B------:R-:W-:Y:S02]  /*2400*/  LEA R4, R14, UR4, 0x4 ;  /* 0x000000040e047c11 */ /* 0x000fe4000f8e20ff */
[----:B--2---:R-:W1:Y:S02]  /*2410*/  SYNCS.PHASECHK.TRANS64.TRYWAIT P0, [R2+URZ+0x70], R3 ;  /* 0x00007003020075a7 */ /* 0x004e6400080011ff */
[----:B-1----:R-:W-:Y:S05]  /*2420*/  @!P0 BRA `(.L_x_39) ;  /* 0x0000006000e88947 */ /* 0x002fea0003800000 */
.L_x_142:
[----:B------:R-:W2:Y:S01]  /*2430*/  LDS.128 R4, [R4+0x100] ;  /* 0x0001000004047984 */ /* 0x000ea20000000c00 */
[----:B------:R-:W-:Y:S01]  /*2440*/  ISETP.GE.AND P0, PT, R26, 0x1, PT ;  /* 0x000000011a00780c */ /* 0x000fe20003f06270 */
[----:B-1----:R-:W-:Y:S01]  /*2450*/  VIADD R2, R2, 0x80 ;  /* 0x0000008002027836 */ /* 0x002fe20000000000 */
[----:B------:R-:W-:Y:S01]  /*2460*/  @!PT LDS RZ, [RZ] ;  /* 0x00000000fffff984 */ /* 0x000fe20000000800 */
[----:B------:R-:W-:Y:S01]  /*2470*/  @!PT LDS RZ, [RZ] ;  /* 0x00000000fffff984 */ /* 0x000fe20000000800 */
[----:B------:R-:W-:Y:S01]  /*2480*/  @!PT LDS RZ, [RZ] ;  /* 0x00000000fffff984 */ /* 0x000fe20000000800 */
[----:B------:R-:W-:Y:S01]  /*2490*/  @!PT LDS RZ, [RZ] ;  /* 0x00000000fffff984 */ /* 0x000fe20000000800 */
[----:B------:R1:W-:Y:S06]  /*24a0*/  MEMBAR.ALL.CTA ;  /* 0x0000000000007992 */ /* 0x0003ec0000008000 */
[----:B-1----:R-:W1:Y:S01]  /*24b0*/  FENCE.VIEW.ASYNC.S ;  /* 0x00000000000073c6 */ /* 0x002e620000000000 */
[----:B------:R-:W-:-:S04]  /*24c0*/  PRMT R2, RZ, 0x654, R2 ;  /* 0x00000654ff027816 */ /* 0x000fc80000000002 */
[----:B-1----:R1:W-:Y:S01]  /*24d0*/  SYNCS.ARRIVE.TRANS64.RED.A1T0 RZ, [R2+URZ], RZ ;  /* 0x000000ff02ff79a7 */ /* 0x0023e200081004ff */
[----:B--2---:R-:W-:-:S13]  /*24e0*/  LOP3.LUT P2, RZ, R6, 0x1, RZ, 0xc0, !PT ;  /* 0x0000000106ff7812 */ /* 0x004fda000784c0ff */
[----:B------:R-:W-:Y:S01]  /*24f0*/  @P2 SHF.R.U32.HI R3, RZ, 0x10, R5 ;  /* 0x00000010ff032819 */ /* 0x000fe20000011605 */
[----:B------:R-:W-:Y:S01]  /*2500*/  VOTEU.ANY UP0, P2 ;  /* 0x0000000000ff7886 */ /* 0x000fe20001000100 */
[----:B------:R-:W-:Y:S02]  /*2510*/  @P2 MOV R13, R4 ;  /* 0x00000004000d2202 */ /* 0x000fe40000000f00 */
[----:B------:R-:W-:Y:S02]  /*2520*/  @P2 R2UR.BROADCAST UR5, R3 ;  /* 0x00000000030522ca */ /* 0x000fe400008e0000 */
[----:B------:R-:W-:-:S11]  /*2530*/  @P2 LOP3.LUT R11, R5, 0xffff, RZ, 0xc0, !PT ;  /* 0x0000ffff050b2812 */ /* 0x000fd600078ec0ff */
[----:B------:R-:W-:Y:S01]  /*2540*/  @UP0 UMOV UR60, UR5 ;  /* 0x00000005003c0c82 */ /* 0x000fe20008000000 */
[----:B-1----:R-:W-:Y:S05]  /*2550*/  @!P0 BRA `(.L_x_40) ;  /* 0x0000000000b88947 */ /* 0x002fea0003800000 */
[----:B------:R-:W3:Y:S01]  /*2560*/  LDC.64 R4, c[0x0][0xb18] ;  /* 0x0002c600ff047b82 */ /* 0x000ee20000000a00 */
[----:B------:R-:W-:-:S07]  /*2570*/  ISETP.NE.AND P3, PT, R26, 0x1, PT ;  /* 0x000000011a00780c */ /* 0x000fce0003f65270 */
[----:B------:R-:W1:Y:S08]  /*2580*/  LDC.64 R6, c[0x0][0xb10] ;  /* 0x0002c400ff067b82 */ /* 0x000e700000000a00 */
[----:B------:R-:W2:Y:S08]  /*2590*/  LDC R18, c[0x0][0xb20] ;  /* 0x0002c800ff127b82 */ /* 0x000eb00000000800 */
[----:B------:R-:W4:Y:S01]  /*25a0*/  LDC R20, c[0x0][0xb0c] ;  /* 0x0002c300ff147b82 */ /* 0x000f220000000800 */
[----:B---3--:R-:W-:Y:S01]  /*25b0*/  IMAD.HI.U32 R19, R0, R5, RZ ;  /* 0x0000000500137227 */ /* 0x008fe200078e00ff */
[----:B------:R-:W-:-:S03]  /*25c0*/  ISETP.NE.AND P0, PT, R4, 0x1, PT ;  /* 0x000000010400780c */ /* 0x000fc60003f05270 */
[----:B------:R-:W-:-:S03]  /*25d0*/  IMAD.HI.U32 R5, R11, R5, RZ ;  /* 0x000000050b057227 */ /* 0x000fc600078e00ff */
[----:B------:R-:W3:Y:S01]  /*25e0*/  LDC.64 R2, c[0x0][0xb28] ;  /* 0x0002ca00ff027b82 */ /* 0x000ee20000000a00 */
[----:B-1----:R-:W-:-:S04]  /*25f0*/  IMAD.HI.U32 R22, R9, R6, RZ ;  /* 0x0000000609167227 */ /* 0x002fc800078e00ff */
[----:B------:R-:W-:Y:S01]  /*2600*/  IMAD.HI.U32 R24, R13, R6, RZ ;  /* 0x000000060d187227 */ /* 0x000fe200078e00ff */
[----:B------:R-:W-:Y:S02]  /*2610*/  SHF.R.U32.HI R22, RZ, R7, R22 ;  /* 0x00000007ff167219 */ /* 0x000fe40000011616 */
[-C--:B--2---:R-:W-:Y:S02]  /*2620*/  SHF.R.U32.HI R19, RZ, R18.reuse, R19 ;  /* 0x00000012ff137219 */ /* 0x084fe40000011613 */
[----:B------:R-:W-:Y:S02]  /*2630*/  SHF.R.U32.HI R18, RZ, R18, R5 ;  /* 0x00000012ff127219 */ /* 0x000fe40000011605 */
[----:B------:R-:W-:Y:S02]  /*2640*/  SEL R19, R0, R19, !P0 ;  /* 0x0000001300137207 */ /* 0x000fe40004000000 */
[----:B------:R-:W-:Y:S02]  /*2650*/  SHF.R.U32.HI R24, RZ, R7, R24 ;  /* 0x00000007ff187219 */ /* 0x000fe40000011618 */
[----:B----4-:R-:W-:-:S02]  /*2660*/  ISETP.NE.AND P1, PT, R20, 0x1, PT ;  /* 0x000000011400780c */ /* 0x010fc40003f25270 */
[----:B------:R-:W-:Y:S02]  /*2670*/  SEL R5, R11, R18, !P0 ;  /* 0x000000120b057207 */ /* 0x000fe40004000000 */
[----:B------:R-:W-:Y:S02]  /*2680*/  SEL R21, R9, R22, !P1 ;  /* 0x0000001609157207 */ /* 0x000fe40004800000 */
[----:B------:R-:W-:Y:S01]  /*2690*/  SEL R7, R13, R24, !P1 ;  /* 0x000000180d077207 */ /* 0x000fe20004800000 */
[----:B---3--:R-:W-:-:S04]  /*26a0*/  IMAD.HI.U32 R22, R19, R2, RZ ;  /* 0x0000000213167227 */ /* 0x008fc800078e00ff */
[----:B------:R-:W-:Y:S01]  /*26b0*/  IMAD.HI.U32 R6, R21, R2, RZ ;  /* 0x0000000215067227 */ /* 0x000fe200078e00ff */
[----:B------:R-:W-:-:S04]  /*26c0*/  @P3 SHF.R.U32.HI R19, RZ, R3, R22 ;  /* 0x00000003ff133219 */ /* 0x000fc80000011616 */
        /* <DEDUP_REMOVED lines=8> */
[----:B------:R-:W-:-:S04]  /*2750*/  @!P0 IMAD.HI.U32 R18, R7, R2, RZ ;  /* 0x0000000207128227 */ /* 0x000fc800078e00ff */
[----:B------:R-:W-:Y:S01]  /*2760*/  IMAD.MOV R2, RZ, RZ, -R6 ;  /* 0x000000ffff027224 */ /* 0x000fe200078e0a06 */
[----:B------:R-:W-:-:S03]  /*2770*/  @!P0 SHF.R.U32.HI R18, RZ, R3, R18 ;  /* 0x00000003ff128219 */ /* 0x000fc60000011612 */
[----:B------:R-:W-:Y:S01]  /*2780*/  IMAD R2, R26, R2, R5 ;  /* 0x000000021a027224 */ /* 0x000fe200078e0205 */
[----:B------:R-:W-:Y:S02]  /*2790*/  @!P0 SEL R3, R7, R18, !P3 ;  /* 0x0000001207038207 */ /* 0x000fe40005800000 */
[----:B------:R-:W-:-:S03]  /*27a0*/  IADD3 R18, PT, PT, -R5, RZ, RZ ;  /* 0x000000ff05127210 */ /* 0x000fc60007ffe1ff */
[--C-:B------:R-:W-:Y:S02]  /*27b0*/  @!P0 IMAD.IADD R6, R6, 0x1, -R3.reuse ;  /* 0x0000000106068824 */ /* 0x100fe400078e0a03 */
[----:B------:R-:W-:Y:S01]  /*27c0*/  @!P0 IMAD R3, R2, R21, R3 ;  /* 0x0000001502038224 */ /* 0x000fe200078e0203 */
[----:B------:R-:W-:Y:S01]  /*27d0*/  IADD3 R2, PT, PT, -R7, RZ, RZ ;  /* 0x000000ff07027210 */ /* 0x000fe20007ffe1ff */
[----:B------:R-:W-:Y:S02]  /*27e0*/  @!P0 IMAD R5, R26, R6, R7 ;  /* 0x000000061a058224 */ /* 0x000fe400078e0207 */
[----:B------:R-:W-:Y:S02]  /*27f0*/  IMAD R11, R4, R18, R11 ;  /* 0x00000012040b7224 */ /* 0x000fe400078e020b */
[----:B------:R-:W-:Y:S02]  /*2800*/  @!P0 IMAD.MOV.U32 R7, RZ, RZ, R3 ;  /* 0x000000ffff078224 */ /* 0x000fe400078e0003 */
[----:B------:R-:W-:-:S02]  /*2810*/  IMAD R2, R20, R2, R13 ;  /* 0x0000000214027224 */ /* 0x000fc400078e020d */
[----:B------:R-:W-:Y:S02]  /*2820*/  IMAD R11, R5, R4, R11 ;  /* 0x00000004050b7224 */ /* 0x000fe400078e020b */
[----:B------:R-:W-:Y:S02]  /*2830*/  IMAD R13, R7, R20, R2 ;  /* 0x00000014070d7224 */ /* 0x000fe400078e0202 */
.L_x_40:
[----:B------:R-:W1:Y:S02]  /*2840*/  LDCU UR5, c[0x0][0xb30] ;  /* 0x00016600ff0577ac */ /* 0x000e640008000800 */
[----:B-1----:R-:W-:-:S09]  /*2850*/  UISETP.NE.AND UP0, UPT, UR5, 0x1, UPT ;  /* 0x000000010500788c */ /* 0x002fd2000bf05270 */
[----:B------:R-:W-:Y:S05]  /*2860*/  BRA.U UP0, `(.L_x_41) ;  /* 0x0000000100407547 */ /* 0x000fea000b800000 */
[----:B------:R-:W1:Y:S08]  /*2870*/  LDC.64 R4, c[0x0][0xb10] ;  /* 0x0002c400ff047b82 */ /* 0x000e700000000a00 */
[----:B------:R-:W2:Y:S08]  /*2880*/  LDC.64 R2, c[0x0][0xb18] ;  /* 0x0002c600ff027b82 */ /* 0x000eb00000000a00 */
[----:B------:R-:W4:Y:S08]  /*2890*/  LDC R6, c[0x0][0xb20] ;  /* 0x0002c800ff067b82 */ /* 0x000f300000000800 */
[----:B------:R-:W3:Y:S01]  /*28a0*/  LDC R18, c[0x0][0xb0c] ;  /* 0x0002c300ff127b82 */ /* 0x000ee20000000800 */
[----:B-1----:R-:W-:-:S05]  /*28b0*/  IMAD.HI.U32 R4, R13, R4, RZ ;  /* 0x000000040d047227 */ /* 0x002fca00078e00ff */
[----:B------:R-:W-:Y:S01]  /*28c0*/  SHF.R.U32.HI R4, RZ, R5, R4 ;  /* 0x00000005ff047219 */ /* 0x000fe20000011604 */
[----:B--2---:R-:W-:Y:S01]  /*28d0*/  IMAD.HI.U32 R3, R11, R3, RZ ;  /* 0x000000030b037227 */ /* 0x004fe200078e00ff */
[----:B------:R-:W-:-:S04]  /*28e0*/  ISETP.NE.AND P0, PT, R2, 0x1, PT ;  /* 0x000000010200780c */ /* 0x000fc80003f05270 */
[----:B----4-:R-:W-:-:S04]  /*28f0*/  SHF.R.U32.HI R6, RZ, R6, R3 ;  /* 0x00000006ff067219 */ /* 0x010fc80000011603 */
[----:B------:R-:W-:Y:S02]  /*2900*/  SEL R3, R11, R6, !P0 ;  /* 0x000000060b037207 */ /* 0x000fe40004000000 */
[----:B---3--:R-:W-:-:S04]  /*2910*/  ISETP.NE.AND P1, PT, R18, 0x1, PT ;  /* 0x000000011200780c */ /* 0x008fc80003f25270 */
[----:B------:R-:W-:-:S05]  /*2920*/  SEL R4, R13, R4, !P1 ;  /* 0x000000040d047207 */ /* 0x000fca0004800000 */
[----:B------:R-:W-:Y:S02]  /*2930*/  IMAD.IADD R5, R3, 0x1, -R4 ;  /* 0x0000000103057824 */ /* 0x000fe400078e0a04 */
[----:B------:R-:W-:Y:S02]  /*2940*/  IMAD.IADD R3, R4, 0x1, -R3 ;  /* 0x0000000104037824 */ /* 0x000fe400078e0a03 */
[----:B------:R-:W-:Y:S02]  /*2950*/  IMAD R13, R5, R18, R13 ;  /* 0x00000012050d7224 */ /* 0x000fe400078e020d */
[----:B------:R-:W-:-:S07]  /*2960*/  IMAD R11, R3, R2, R11 ;  /* 0x00000002030b7224 */ /* 0x000fce00078e020b */
.L_x_41:
[----:B------:R-:W-:Y:S01]  /*2970*/  VIADD R14, R14, 0x1 ;  /* 0x000000010e0e7836 */ /* 0x000fe20000000000 */
[----:B------:R-:W-:Y:S01]  /*2980*/  PLOP3.LUT P1, PT, PT, PT, PT, 0x80, 0x8 ;  /* 0x000000000008781c */ /* 0x000fe20003f2f070 */
[----:B------:R-:W-:Y:S02]  /*2990*/  IMAD.IADD R21, R13, 0x1, R60 ;  /* 0x000000010d157824 */ /* 0x000fe400078e023c */
[----:B------:R-:W-:Y:S01]  /*29a0*/  IMAD.IADD R20, R11, 0x1, R58 ;  /* 0x000000010b147824 */ /* 0x000fe200078e023a */
[----:B------:R-:W-:-:S04]  /*29b0*/  ISETP.NE.AND P0, PT, R14, 0x2, PT ;  /* 0x000000020e00780c */ /* 0x000fc80003f05270 */
[----:B------:R-:W-:Y:S02]  /*29c0*/  SEL R3, RZ, 0x1, P0 ;  /* 0x00000001ff037807 */ /* 0x000fe40000000000 */
[----:B------:R-:W-:Y:S02]  /*29d0*/  SEL R14, R14, RZ, P0 ;  /* 0x000000ff0e0e7207 */ /* 0x000fe40000000000 */
[----:B------:R-:W-:Y:S01]  /*29e0*/  LOP3.LUT R12, R12, R3, RZ, 0x3c, !PT ;  /* 0x000000030c0c7212 */ /* 0x000fe200078e3cff */
[----:B------:R-:W-:Y:S06]  /*29f0*/  @P2 BRA `(.L_x_42) ;  /* 0xffffffec00582947 */ /* 0x000fec000383ffff */
[----:B------:R-:W-:Y:S01]  /*2a00*/  UIADD3 UR6, UPT, UPT, UR4, 0x18, URZ ;  /* 0x0000001804067890 */ /* 0x000fe2000fffe0ff */
[----:B------:R-:W-:-:S03]  /*2a10*/  SHF.L.U32 R3, R15, 0x1f, RZ ;  /* 0x0000001f0f037819 */ /* 0x000fc600000006ff */
[----:B------:R-:W-:-:S09]  /*2a20*/  ULEA UR4, UR21, UR6, 0x3 ;  /* 0x0000000615047291 */ /* 0x000fd2000f8e18ff */
[----:B------:R-:W1:Y:S02]  /*2a30*/  SYNCS.PHASECHK.TRANS64.TRYWAIT P0, [UR4], R3 ;  /* 0x00000003ff0075a7 */ /* 0x000e640008001104 */
[----:B-1----:R-:W-:Y:S05]  /*2a40*/  @!P0 BRA `(.L_x_43) ;  /* 0x0000005c00748947 */ /* 0x002fea0003800000 */
.L_x_144:
[----:B------:R-:W-:-:S04]  /*2a50*/  UIADD3 UR4, UPT, UPT, UR21, 0x1, URZ ;  /* 0x0000000115047890 */ /* 0x000fc8000fffe0ff */
[----:B------:R-:W-:-:S04]  /*2a60*/  UISETP.NE.AND UP0, UPT, UR4, 0x3, UPT ;  /* 0x000000030400788c */ /* 0x000fc8000bf05270 */
[----:B------:R-:W-:Y:S02]  /*2a70*/  USEL UR7, URZ, 0x1, UP0 ;  /* 0x00000001ff077887 */ /* 0x000fe40008000000 */
[----:B------:R-:W-:-:S04]  /*2a80*/  USEL UR4, UR4, URZ, UP0 ;  /* 0x000000ff04047287 */ /* 0x000fc80008000000 */
[----:B------:R-:W-:Y:S01]  /*2a90*/  ULEA UR5, UR4, UR6, 0x3 ;  /* 0x0000000604057291 */ /* 0x000fe2000f8e18ff */
[----:B------:R-:W-:-:S04]  /*2aa0*/  LOP3.LUT R15, R15, UR7, RZ, 0x3c, !PT ;  /* 0x000000070f0f7c12 */ /* 0x000fc8000f8e3cff */
[----:B-1----:R-:W-:-:S04]  /*2ab0*/  SHF.L.U32 R3, R15, 0x1f, RZ ;  /* 0x0000001f0f037819 */ /* 0x002fc800000006ff */
[----:B------:R-:W1:Y:S02]  /*2ac0*/  SYNCS.PHASECHK.TRANS64.TRYWAIT P0, [UR5], R3 ;  /* 0x00000003ff0075a7 */ /* 0x000e640008001105 */
[----:B-1----:R-:W-:Y:S05]  /*2ad0*/  @!P0 BRA `(.L_x_44) ;  /* 0x0000005c00688947 */ /* 0x002fea0003800000 */
.L_x_146:
[----:B------:R-:W-:-:S04]  /*2ae0*/  UIADD3 UR4, UPT, UPT, UR4, 0x1, URZ ;  /* 0x0000000104047890 */ /* 0x000fc8000fffe0ff */
[----:B------:R-:W-:-:S04]  /*2af0*/  UISETP.NE.AND UP0, UPT, UR4, 0x3, UPT ;  /* 0x000000030400788c */ /* 0x000fc8000bf05270 */
[----:B------:R-:W-:Y:S02]  /*2b00*/  USEL UR5, URZ, 0x1, UP0 ;  /* 0x00000001ff057887 */ /* 0x000fe40008000000 */
[----:B------:R-:W-:-:S04]  /*2b10*/  USEL UR4, UR4, URZ, UP0 ;  /* 0x000000ff04047287 */ /* 0x000fc80008000000 */
[----:B------:R-:W-:Y:S01]  /*2b20*/  ULEA UR4, UR4, UR6, 0x3 ;  /* 0x0000000604047291 */ /* 0x000fe2000f8e18ff */
[----:B-1----:R-:W-:-:S04]  /*2b30*/  LOP3.LUT R3, R15, UR5, RZ, 0x3c, !PT ;  /* 0x000000050f037c12 */ /* 0x002fc8000f8e3cff */
[----:B------:R-:W-:Y:S01]  /*2b40*/  SHF.L.U32 R3, R3, 0x1f, RZ ;  /* 0x0000001f03037819 */ /* 0x000fe200000006ff */
[----:B---3--:R-:W-:-:S07]  /*2b50*/  IMAD.U32 R0, RZ, RZ, UR4 ;  /* 0x00000004ff007e24 */ /* 0x008fce000f8e00ff */
.L_x_45:
[----:B-1----:R1:W2:Y:S02]  /*2b60*/  SYNCS.PHASECHK.TRANS64.TRYWAIT P0, [R0+URZ], R3 ;  /* 0x00000003000075a7 */ /* 0x0022a400080011ff */
[----:B--2---:R-:W-:Y:S05]  /*2b70*/  @!P0 NANOSLEEP.SYNCS 0x989680 ;  /* 0x009896800000895d */ /* 0x004fea0003900000 */
[----:B------:R-:W2:Y:S02]  /*2b80*/  @!P0 SYNCS.PHASECHK.TRANS64 P0, [R0+URZ], R3 ;  /* 0x00000003000085a7 */ /* 0x000ea400080010ff */
[----:B--2---:R-:W-:Y:S05]  /*2b90*/  @P0 EXIT ;  /* 0x000000000000094d */ /* 0x004fea0003800000 */
[----:B------:R-:W-:Y:S05]  /*2ba0*/  BRA `(.L_x_45) ;  /* 0xfffffffc00ec7947 */ /* 0x000fea000383ffff */
.L_x_22:
[----:B------:R-:W-:-:S04]  /*2bb0*/  UISETP.NE.AND UP1, UPT, UR37, URZ, UPT ;  /* 0x000000ff2500728c */ /* 0x000fc8000bf25270 */
[----:B------:R-:W-:-:S09]  /*2bc0*/  UISETP.NE.OR UP1, UPT, UR10, 0x1, UP1 ;  /* 0x000000010a00788c */ /* 0x000fd20008f25670 */
[----:B------:R-:W-:Y:S05]  /*2bd0*/  BRA.U UP1, `(.L_x_46) ;  /* 0x00000005014c7547 */ /* 0x000fea000b800000 */
[----:B------:R-:W-:Y:S01]  /*2be0*/  HFMA2 R11, -RZ, RZ, 0, 0 ;  /* 0x00000000ff0b7431 */ /* 0x000fe200000001ff */
[----:B------:R-:W-:Y:S01]  /*2bf0*/  ISETP.GE.U32.AND P2, PT, R10, 0x2, PT ;  /* 0x000000020a00780c */ /* 0x000fe20003f46070 */
[----:B------:R-:W-:Y:S01]  /*2c00*/  IMAD.MOV.U32 R12, RZ, RZ, 0x1 ;  /* 0x00000001ff0c7424 */ /* 0x000fe200078e00ff */
[----:B------:R-:W-:Y:S01]  /*2c10*/  CS2R R8, SRZ ;  /* 0x0000000000087805 */ /* 0x000fe2000001ff00 */
[----:B------:R-:W-:Y:S01]  /*2c20*/  IMAD.MOV.U32 R3, RZ, RZ, RZ ;  /* 0x000000ffff037224 */ /* 0x000fe200078e00ff */
[----:B------:R-:W-:Y:S01]  /*2c30*/  UMOV UR4, 0x400 ;  /* 0x0000040000047882 */ /* 0x000fe20000000000 */
[----:B------:R-:W-:Y:S01]  /*2c40*/  UMOV UR5, URZ ;  /* 0x000000ff00057c82 */ /* 0x000fe20008000000 */
[----:B------:R-:W-:-:S12]  /*2c50*/  ULEA UR37, UR37, UR4, 0x18 ;  /* 0x0000000425257291 */ /* 0x000fd8000f8ec0ff */
.L_x_50:
[----:B------:R-:W-:Y:S02]  /*2c60*/  LEA R0, R3, UR37, 0x3 ;  /* 0x0000002503007c11 */ /* 0x000fe4000f8e18ff */
[----:B------:R-:W-:-:S03]  /*2c70*/  SHF.L.U32 R5, R8, 0x1f, RZ ;  /* 0x0000001f08057819 */ /* 0x000fc600000006ff */
[----:B------:R-:W-:Y:S01]  /*2c80*/  VIADD R4, R0, 0xe0 ;  /* 0x000000e000047836 */ /* 0x000fe20000000000 */
[----:B------:R-:W1:Y:S02]  /*2c90*/  SYNCS.PHASECHK.TRANS64.TRYWAIT P0, [R0+URZ+0xd0], R5 ;  /* 0x0000d005000075a7 */ /* 0x000e6400080011ff */
[----:B-1----:R-:W-:Y:S05]  /*2ca0*/  @!P0 BRA `(.L_x_47) ;  /* 0x0000005c000c8947 */ /* 0x002fea0003800000 */
.L_x_147:
[----:B------:R-:W-:Y:S01]  /*2cb0*/  ULEA UR4, UR5, UR37, 0x3 ;  /* 0x0000002505047291 */ /* 0x000fe2000f8e18ff */
[----:B------:R-:W-:Y:S01]  /*2cc0*/  PRMT R4, RZ, 0x654, R4 ;  /* 0x00000654ff047816 */ /* 0x000fe20000000004 */
[----:B-1----:R-:W-:Y:S01]  /*2cd0*/  @!P2 IMAD.MOV.U32 R5, RZ, RZ, 0x10 ;  /* 0x00000010ff05a424 */ /* 0x002fe200078e00ff */
[----:B------:R-:W-:Y:S01]  /*2ce0*/  SHF.L.U32 R7, R12, 0x1f, RZ ;  /* 0x0000001f0c077819 */ /* 0x000fe200000006ff */
[----:B------:R-:W-:Y:S01]  /*2cf0*/  UIADD3 UR6, UPT, UPT, UR4, 0x70, URZ ;  /* 0x0000007004067890 */ /* 0x000fe2000fffe0ff */
[----:B------:R1:W-:Y:S05]  /*2d00*/  SYNCS.ARRIVE.TRANS64.RED.A1T0 RZ, [R4+URZ], RZ ;  /* 0x000000ff04ff79a7 */ /* 0x0003ea00081004ff */
[----:B------:R-:W-:Y:S01]  /*2d10*/  IMAD.U32 R13, RZ, RZ, UR6 ;  /* 0x00000006ff0d7e24 */ /* 0x000fe2000f8e00ff */
[----:B------:R-:W2:Y:S04]  /*2d20*/  SYNCS.PHASECHK.TRANS64.TRYWAIT P0, [UR4+0x80], R7 ;  /* 0x00008007ff0075a7 */ /* 0x000ea80008001104 */
[----:B------:R-:W-:Y:S01]  /*2d30*/  PRMT R13, R10, 0x654, R13 ;  /* 0x000006540a0d7816 */ /* 0x000fe2000000000d */
[----:B-12---:R-:W-:Y:S06]  /*2d40*/  @!P0 BRA `(.L_x_48) ;  /* 0x0000005800f88947 */ /* 0x006fec0003800000 */
.L_x_149:
[----:B------:R-:W-:Y:S01]  /*2d50*/  ULEA UR6, UR5, UR37, 0x4 ;  /* 0x0000002505067291 */ /* 0x000fe2000f8e20ff */
[----:B------:R-:W-:Y:S01]  /*2d60*/  SEL R2, R13, R2, !P2 ;  /* 0x000000020d027207 */ /* 0x000fe20005000000 */
[----:B------:R-:W-:Y:S01]  /*2d70*/  UIADD3 UR7, UPT, UPT, UR4, 0x70, URZ ;  /* 0x0000007004077890 */ /* 0x000fe2000fffe0ff */
[----:B-1----:R-:W-:Y:S01]  /*2d80*/  LEA R0, R11, UR37, 0x3 ;  /* 0x000000250b007c11 */ /* 0x002fe2000f8e18ff */
[----:B------:R-:W-:Y:S01]  /*2d90*/  UIADD3 UR6, UPT, UPT, UR6, 0x100, URZ ;  /* 0x0000010006067890 */ /* 0x000fe2000fffe0ff */
[----:B------:R1:W-:Y:S01]  /*2da0*/  @!P2 SYNCS.ARRIVE.TRANS64.RED RZ, [R2+URZ], R5 ;  /* 0x0000000502ffa9a7 */ /* 0x0003e200080004ff */
[----:B------:R-:W-:Y:S01]  /*2db0*/  UIADD3 UR4, UPT, UPT, UR5, 0x1, URZ ;  /* 0x0000000105047890 */ /* 0x000fe2000fffe0ff */
[----:B------:R-:W-:-:S03]  /*2dc0*/  VIADD R3, R3, 0x1 ;  /* 0x0000000103037836 */ /* 0x000fc60000000000 */
[----:B------:R-:W-:Y:S02]  /*2dd0*/  UISETP.NE.AND UP0, UPT, UR4, 0x2, UPT ;  /* 0x000000020400788c */ /* 0x000fe4000bf05270 */
[----:B------:R-:W-:Y:S01]  /*2de0*/  ISETP.NE.AND P0, PT, R3, 0x2, PT ;  /* 0x000000020300780c */ /* 0x000fe20003f05270 */
[----:B------:R-:W-:Y:S06]  /*2df0*/  UGETNEXTWORKID.BROADCAST [UR6], [UR7] ;  /* 0x00000000060073ca */ /* 0x000fec0008000100 */
[----:B------:R-:W-:Y:S02]  /*2e00*/  USEL UR6, URZ, 0x1, UP0 ;  /* 0x00000001ff067887 */ /* 0x000fe40008000000 */
[----:B------:R-:W-:-:S04]  /*2e10*/  USEL UR5, UR4, URZ, UP0 ;  /* 0x000000ff04057287 */ /* 0x000fc80008000000 */
[----:B------:R-:W-:Y:S02]  /*2e20*/  LOP3.LUT R12, R12, UR6, RZ, 0x3c, !PT ;  /* 0x000000060c0c7c12 */ /* 0x000fe4000f8e3cff */
[----:B-1----:R-:W-:-:S04]  /*2e30*/  SHF.L.U32 R5, R9, 0x1f, RZ ;  /* 0x0000001f09057819 */ /* 0x002fc800000006ff */
[----:B------:R-:W1:Y:S02]  /*2e40*/  SYNCS.PHASECHK.TRANS64.TRYWAIT P1, [R0+URZ+0x70], R5 ;  /* 0x00007005000075a7 */ /* 0x000e6400080211ff */
[----:B-1----:R-:W-:Y:S05]  /*2e50*/  @!P1 BRA `(.L_x_49) ;  /* 0x0000005800cc9947 */ /* 0x002fea0003800000 */
.L_x_150:
[----:B------:R-:W-:Y:S01]  /*2e60*/  LEA R4, R11, UR37, 0x4 ;  /* 0x000000250b047c11 */ /* 0x000fe2000f8e20ff */
[----:B-1----:R-:W-:Y:S01]  /*2e70*/  VIADD R0, R0, 0x80 ;  /* 0x0000008000007836 */ /* 0x002fe20000000000 */
[----:B------:R-:W-:Y:S01]  /*2e80*/  SEL R3, R3, RZ, P0 ;  /* 0x000000ff03037207 */ /* 0x000fe20000000000 */
[----:B------:R-:W-:-:S03]  /*2e90*/  VIADD R11, R11, 0x1 ;  /* 0x000000010b0b7836 */ /* 0x000fc60000000000 */
[----:B------:R-:W1:Y:S01]  /*2ea0*/  LDS.128 R4, [R4+0x100] ;  /* 0x0001000004047984 */ /* 0x000e620000000c00 */
[----:B------:R-:W-:Y:S02]  /*2eb0*/  PRMT R0, RZ, 0x654, R0 ;  /* 0x00000654ff007816 */ /* 0x000fe40000000000 */
[C---:B------:R-:W-:Y:S01]  /*2ec0*/  ISETP.NE.AND P1, PT, R11.reuse, 0x2, PT ;  /* 0x000000020b00780c */ /* 0x040fe20003f25270 */
[----:B------:R-:W-:Y:S01]  /*2ed0*/  @!PT LDS RZ, [RZ] ;  /* 0x00000000fffff984 */ /* 0x000fe20000000800 */
[----:B------:R-:W-:Y:S01]  /*2ee0*/  @!PT LDS RZ, [RZ] ;  /* 0x00000000fffff984 */ /* 0x000fe20000000800 */
[----:B------:R-:W-:Y:S01]  /*2ef0*/  @!PT LDS RZ, [RZ] ;  /* 0x00000000fffff984 */ /* 0x000fe20000000800 */
[----:B------:R-:W-:Y:S01]  /*2f00*/  @!PT LDS RZ, [RZ] ;  /* 0x00000000fffff984 */ /* 0x000fe20000000800 */
[----:B------:R2:W-:Y:S06]  /*2f10*/  MEMBAR.ALL.CTA ;  /* 0x0000000000007992 */ /* 0x0005ec0000008000 */
[----:B--2---:R-:W2:Y:S01]  /*2f20*/  FENCE.VIEW.ASYNC.S ;  /* 0x00000000000073c6 */ /* 0x004ea20000000000 */
[----:B------:R-:W-:Y:S01]  /*2f30*/  SEL R11, R11, RZ, P1 ;  /* 0x000000ff0b0b7207 */ /* 0x000fe20000800000 */
[----:B--2---:R2:W-:Y:S01]  /*2f40*/  SYNCS.ARRIVE.TRANS64.RED.A1T0 RZ, [R0+URZ], RZ ;  /* 0x000000ff00ff79a7 */ /* 0x0045e200081004ff */
[----:B-1----:R-:W-:-:S02]  /*2f50*/  LOP3.LUT P3, RZ, R6, 0x1, RZ, 0xc0, !PT ;  /* 0x0000000106ff7812 */ /* 0x002fc4000786c0ff */
[----:B------:R-:W-:-:S04]  /*2f60*/  SEL R5, RZ, 0x1, P0 ;  /* 0x00000001ff057807 */ /* 0x000fc80000000000 */
[----:B------:R-:W-:Y:S02]  /*2f70*/  LOP3.LUT R8, R8, R5, RZ, 0x3c, !PT ;  /* 0x0000000508087212 */ /* 0x000fe400078e3cff */
[----:B--2---:R-:W-:-:S04]  /*2f80*/  SEL R0, RZ, 0x1, P1 ;  /* 0x00000001ff007807 */ /* 0x004fc80000800000 */
[----:B------:R-:W-:Y:S01]  /*2f90*/  LOP3.LUT R9, R9, R0, RZ, 0x3c, !PT ;  /* 0x0000000009097212 */ /* 0x000fe200078e3cff */
[----:B------:R-:W-:Y:S06]  /*2fa0*/  @P3 BRA `(.L_x_50) ;  /* 0xfffffffc002c3947 */ /* 0x000fec000383ffff */
[----:B------:R-:W-:Y:S01]  /*2fb0*/  ULEA UR4, UR5, UR37, 0x3 ;  /* 0x0000002505047291 */ /* 0x000fe2000f8e18ff */
[----:B------:R-:W-:-:S08]  /*2fc0*/  SHF.L.U32 R3, R12, 0x1f, RZ ;  /* 0x0000001f0c037819 */ /* 0x000fd000000006ff */
[----:B------:R-:W1:Y:S02]  /*2fd0*/  SYNCS.PHASECHK.TRANS64 P0, [UR4+0x80], R3 ;  /* 0x00008003ff0075a7 */ /* 0x000e640008001004 */
[----:B-1----:R-:W-:Y:S05]  /*2fe0*/  @P0 BRA `(.L_x_51) ;  /* 0x0000000000080947 */ /* 0x002fea0003800000 */
[----:B------:R-:W1:Y:S02]  /*2ff0*/  SYNCS.PHASECHK.TRANS64.TRYWAIT P0, [UR4+0x80], R3 ;  /* 0x00008003ff0075a7 */ /* 0x000e640008001104 */
[----:B-1----:R-:W-:Y:S05]  /*3000*/  @!P0 BRA `(.L_x_52) ;  /* 0x0000005800748947 */ /* 0x002fea0003800000 */
.L_x_51:
[----:B------:R-:W-:-:S04]  /*3010*/  UIADD3 UR6, UPT, UPT, UR5, 0x1, URZ ;  /* 0x0000000105067890 */ /* 0x000fc8000fffe0ff */
[----:B------:R-:W-:-:S04]  /*3020*/  UISETP.NE.AND UP0, UPT, UR6, 0x2, UPT ;  /* 0x000000020600788c */ /* 0x000fc8000bf05270 */
[----:B------:R-:W-:Y:S02]  /*3030*/  USEL UR7, URZ, 0x1, UP0 ;  /* 0x00000001ff077887 */ /* 0x000fe40008000000 */
[----:B------:R-:W-:-:S04]  /*3040*/  USEL UR6, UR6, URZ, UP0 ;  /* 0x000000ff06067287 */ /* 0x000fc80008000000 */
[----:B------:R-:W-:Y:S01]  /*3050*/  ULEA UR6, UR6, UR37, 0x3 ;  /* 0x0000002506067291 */ /* 0x000fe2000f8e18ff */
[----:B-1----:R-:W-:-:S04]  /*3060*/  LOP3.LUT R3, R12, UR7, RZ, 0x3c, !PT ;  /* 0x000000070c037c12 */ /* 0x002fc8000f8e3cff */
[----:B------:R-:W-:-:S04]  /*3070*/  SHF.L.U32 R0, R3, 0x1f, RZ ;  /* 0x0000001f03007819 */ /* 0x000fc800000006ff */
[----:B------:R-:W1:Y:S02]  /*3080*/  SYNCS.PHASECHK.TRANS64 P0, [UR6+0x80], R0 ;  /* 0x00008000ff0075a7 */ /* 0x000e640008001006 */
[----:B-1----:R-:W-:Y:S05]  /*3090*/  @P0 EXIT ;  /* 0x000000000000094d */ /* 0x002fea0003800000 */
[----:B------:R-:W-:Y:S02]  /*30a0*/  SHF.L.U32 R3, R3, 0x1f, RZ ;  /* 0x0000001f03037819 */ /* 0x000fe400000006ff */
[----:B------:R-:W-:-:S07]  /*30b0*/  MOV R0, UR6 ;  /* 0x0000000600007c02 */ /* 0x000fce0008000f00 */
.L_x_53:
[----:B-1----:R1:W2:Y:S02]  /*30c0*/  SYNCS.PHASECHK.TRANS64.TRYWAIT P0, [R0+URZ+0x80], R3 ;  /* 0x00008003000075a7 */ /* 0x0022a400080011ff */
[----:B--2---:R-:W-:Y:S05]  /*30d0*/  @!P0 NANOSLEEP.SYNCS 0x989680 ;  /* 0x009896800000895d */ /* 0x004fea0003900000 */
[----:B------:R-:W2:Y:S02]  /*30e0*/  @!P0 SYNCS.PHASECHK.TRANS64 P0, [R0+URZ+0x80], R3 ;  /* 0x00008003000085a7 */ /* 0x000ea400080010ff */
[----:B--2---:R-:W-:Y:S05]  /*30f0*/  @P0 EXIT ;  /* 0x000000000000094d */ /* 0x004fea0003800000 */
[----:B------:R-:W-:Y:S05]  /*3100*/  BRA `(.L_x_53) ;  /* 0xfffffffc00ec7947 */ /* 0x000fea000383ffff */
.L_x_46:
[----:B------:R-:W-:Y:S05]  /*3110*/  BRA.U UP4, `(.L_x_54) ;  /* 0x0000001904447547 */ /* 0x000fea000b800000 */
[----:B------:R-:W-:Y:S01]  /*3120*/  UMOV UR5, 0x40 ;  /* 0x0000004000057882 */ /* 0x000fe20000000000 */
[----:B------:R-:W-:Y:S01]  /*3130*/  NOP ;  /* 0x0000000000007918 */ /* 0x000fe20000000000 */
[----:B------:R-:W-:Y:S01]  /*3140*/  ULEA UR5, UR37, UR5, 0x18 ;  /* 0x0000000525057291 */ /* 0x000fe2000f8ec0ff */
[----:B------:R-:W-:Y:S02]  /*3150*/  UMOV UR4, 0x400 ;  /* 0x0000040000047882 */ /* 0x000fe40000000000 */
[----:B------:R-:W-:-:S06]  /*3160*/  ULEA UR37, UR37, UR4, 0x18 ;  /* 0x0000000425257291 */ /* 0x000fcc000f8ec0ff */
[----:B------:R-:W1:Y:S02]  /*3170*/  LDS.U8 R2, [UR5+0x1c] ;  /* 0x00001c05ff027984 */ /* 0x000e640008000000 */
[----:B-1----:R-:W-:-:S13]  /*3180*/  ISETP.NE.AND P0, PT, R2, RZ, PT ;  /* 0x000000ff0200720c */ /* 0x002fda0003f05270 */
[----:B------:R-:W-:Y:S05]  /*3190*/  @P0 BRA `(.L_x_55) ;  /* 0x0000000400180947 */ /* 0x000fea0003800000 */
[----:B------:R-:W-:Y:S01]  /*31a0*/  R2UR UR4, R12 ;  /* 0x000000000c0472ca */ /* 0x000fe200000e0000 */
[----:B------:R-:W-:-:S12]  /*31b0*/  UIADD3 UR6, UPT, UPT, UR5, 0x8, URZ ;  /* 0x0000000805067890 */ /* 0x000fd8000fffe0ff */
[----:B------:R-:W-:-:S09]  /*31c0*/  UISETP.NE.U32.AND UP0, UPT, UR4, 0x1, UPT ;  /* 0x000000010400788c */ /* 0x000fd2000bf05070 */
[----:B------:R-:W-:Y:S05]  /*31d0*/  BRA.U !UP0, `(.L_x_56) ;  /* 0x0000000108a47547 */ /* 0x000fea000b800000 */
[----:B------:R-:W-:Y:S01]  /*31e0*/  ELECT P0, URZ, PT ;  /* 0x0000000000ff782f */ /* 0x000fe20003800000 */
[----:B------:R-:W-:-:S12]  /*31f0*/  BSSY B0, `(.L_x_56) ;  /* 0x0000027000007945 */ /* 0x000fd80003800000 */
[----:B------:R-:W-:Y:S05]  /*3200*/  @!P0 BRA `(.L_x_57) ;  /* 0x0000000000948947 */ /* 0x000fea0003800000 */
[----:B------:R-:W-:-:S05]  /*3210*/  UMOV UR4, 0x10 ;  /* 0x0000001000047882 */ /* 0x000fca0000000000 */
[----:B------:R-:W-:Y:S04]  /*3220*/  DEPBAR.LE SB1, 0x36 ;  /* 0x00009d800000791a */ /* 0x000fe80000000000 */
[----:B------:R-:W1:Y:S02]  /*3230*/  UTCATOMSWS.2CTA.FIND_AND_SET.ALIGN UP1, UR4, UR4 ;  /* 0x00000004000475e3 */ /* 0x000e640008220800 */
[----:B-1----:R-:W-:Y:S01]  /*3240*/  MOV R11, UR4 ;  /* 0x00000004000b7c02 */ /* 0x002fe20008000f00 */
[----:B------:R-:W-:Y:S06]  /*3250*/  BRA.U UP1, `(.L_x_58) ;  /* 0x0000000101187547 */ /* 0x000fec000b800000 */
.L_x_59:
[----:B------:R-:W-:Y:S05]  /*3260*/  NANOSLEEP 0x64 ;  /* 0x000000640000795d */ /* 0x000fea0003800000 */
[----:B------:R-:W-:-:S05]  /*3270*/  UMOV UR4, 0x10 ;  /* 0x0000001000047882 */ /* 0x000fca0000000000 */
[----:B------:R-:W-:Y:S04]  /*3280*/  DEPBAR.LE SB1, 0x36 ;  /* 0x00009d800000791a */ /* 0x000fe80000000000 */
[----:B------:R-:W1:Y:S02]  /*3290*/  UTCATOMSWS.2CTA.FIND_AND_SET.ALIGN UP1, UR4, UR4 ;  /* 0x00000004000475e3 */ /* 0x000e640008220800 */
[----:B-1----:R-:W-:Y:S01]  /*32a0*/  MOV R11, UR4 ;  /* 0x00000004000b7c02 */ /* 0x002fe20008000f00 */
[----:B------:R-:W-:Y:S05]  /*32b0*/  BRA.U !UP1, `(.L_x_59) ;  /* 0xfffffffd09e87547 */ /* 0x000fea000b83ffff */
.L_x_58:
[----:B------:R-:W1:Y:S01]  /*32c0*/  LDS R5, [UR5+0x10] ;  /* 0x00001005ff057984 */ /* 0x000e620008000800 */
[----:B------:R-:W-:Y:S01]  /*32d0*/  R2UR UR4, R9 ;  /* 0x00000000090472ca */ /* 0x000fe200000e0000 */
[----:B------:R-:W-:-:S04]  /*32e0*/  IMAD.U32 R3, RZ, RZ, UR37 ;  /* 0x00000025ff037e24 */ /* 0x000fc8000f8e00ff */
[----:B------:R-:W-:-:S08]  /*32f0*/  VIADD R3, R3, 0x120 ;  /* 0x0000012003037836 */ /* 0x000fd00000000000 */
[----:B------:R-:W-:Y:S02]  /*3300*/  MOV R2, UR4 ;  /* 0x0000000400027c02 */ /* 0x000fe40008000f00 */
[----:B-1----:R-:W-:-:S04]  /*3310*/  SHF.L.U32 R5, R5, 0x1f, RZ ;  /* 0x0000001f05057819 */ /* 0x002fc800000006ff */
[----:B------:R-:W1:Y:S02]  /*3320*/  SYNCS.PHASECHK.TRANS64.TRYWAIT P0, [UR5+0x8], R5 ;  /* 0x00000805ff0075a7 */ /* 0x000e640008001105 */
[----:B-1----:R-:W-:Y:S05]  /*3330*/  @P0 BRA `(.L_x_60) ;  /* 0x0000000000080947 */ /* 0x002fea0003800000 */
[----:B------:R-:W1:Y:S02]  /*3340*/  SYNCS.PHASECHK.TRANS64.TRYWAIT P0, [UR5+0x8], R5 ;  /* 0x00000805ff0075a7 */ /* 0x000e640008001105 */
[----:B-1----:R-:W-:Y:S05]  /*3350*/  @!P0 BRA `(.L_x_61) ;  /* 0x0000005400b88947 */ /* 0x002fea0003800000 */
.L_x_60:
[----:B------:R-:W-:Y:S01]  /*3360*/  R2UR UR4, R9 ;  /* 0x00000000090472ca */ /* 0x000fe200000e0000 */
[----:B-1----:R-:W-:Y:S02]  /*3370*/  HFMA2 R4, -RZ, RZ, 0, 5.9604644775390625e-08 ;  /* 0x00000001ff047431 */ /* 0x002fe400000001ff */
[----:B------:R-:W-:Y:S01]  /*3380*/  IMAD.MOV.U32 R6, RZ, RZ, 0xffff ;  /* 0x0000ffffff067424 */ /* 0x000fe200078e00ff */
[----:B------:R-:W-:Y:S01]  /*3390*/  PRMT R2, R2, 0x654, R3 ;  /* 0x0000065402027816 */ /* 0x000fe20000000003 */
[----:B------:R-:W-:Y:S02]  /*33a0*/  IMAD.MOV.U32 R5, RZ, RZ, 0x4 ;  /* 0x00000004ff057424 */ /* 0x000fe400078e00ff */
[----:B------:R-:W-:Y:S01]  /*33b0*/  IMAD.SHL.U32 R10, R11, 0x20, RZ ;  /* 0x000000200b0a7824 */ /* 0x000fe200078e00ff */
[-C--:B------:R-:W-:Y:S02]  /*33c0*/  SHF.L.U32 R7, R6, R11.reuse, RZ ;  /* 0x0000000b06077219 */ /* 0x080fe400000006ff */
[----:B------:R-:W-:-:S03]  /*33d0*/  SHF.L.U32 R6, R4, R11, RZ ;  /* 0x0000000b04067219 */ /* 0x000fc600000006ff */
[----:B------:R-:W-:-:S06]  /*33e0*/  UPRMT UR4, UR4, 0x654, UR6 ;  /* 0x0000065404047896 */ /* 0x000fcc0008000006 */
[----:B------:R-:W-:-:S03]  /*33f0*/  MOV R3, UR4 ;  /* 0x0000000400037c02 */ /* 0x000fc60008000f00 */
[----:B------:R1:W-:Y:S01]  /*3400*/  SYNCS.ARRIVE.TRANS64.RED RZ, [UR4], R5 ;  /* 0x00000005ffff79a7 */ /* 0x0003e20008000404 */
[----:B------:R1:W-:Y:S04]  /*3410*/  STS [UR37+0x120], R10 ;  /* 0x0001200aff007988 */ /* 0x0003e80008000825 */
[----:B------:R1:W-:Y:S04]  /*3420*/  STAS [R2.64], R11 ;  /* 0x0000000b02007dbd */ /* 0x0003e8000c0008ff */
[----:B------:R1:W-:Y:S04]  /*3430*/  ATOMS.OR RZ, [UR5+0x14], R7 ;  /* 0x00001407ffff798c */ /* 0x0003e8000b000005 */
[----:B------:R1:W-:Y:S04]  /*3440*/  ATOMS.OR RZ, [UR5+0x18], R6 ;  /* 0x00001806ffff798c */ /* 0x0003e8000b000005 */
[----:B------:R1:W-:Y:S02]  /*3450*/  ATOMS.XOR RZ, [UR5+0x10], R4 ;  /* 0x00001004ffff798c */ /* 0x0003e4000b800005 */
.L_x_57:
[----:B------:R-:W-:Y:S05]  /*3460*/  BSYNC B0 ;  /* 0x0000000000007941 */ /* 0x000fea0003800000 */
.L_x_56:
[----:B------:R-:W-:Y:S05]  /*3470*/  BRA.U UP0, `(.L_x_62) ;  /* 0x0000000100707547 */ /* 0x000fea000b800000 */
[----:B------:R-:W-:-:S03]  /*3480*/  UMOV UR4, 0xffffffff ;  /* 0xffffffff00047882 */ /* 0x000fc60000000000 */
[----:B------:R-:W-:Y:S05]  /*3490*/  BRA.DIV UR4, `(.L_x_63) ;  /* 0x0000005604807947 */ /* 0x000fea000b800000 */
[----:B------:R-:W-:-:S13]  /*34a0*/  ELECT P6, URZ, PT ;  /* 0x0000000000ff782f */ /* 0x000fda00038c0000 */
.L_x_154:
[----:B------:R-:W-:Y:S05]  /*34b0*/  @!P6 BRA `(.L_x_62) ;  /* 0x000000000060e947 */ /* 0x000fea0003800000 */
[----:B-1----:R-:W1:Y:S02]  /*34c0*/  LDS R3, [UR5+0x10] ;  /* 0x00001005ff037984 */ /* 0x002e640008000800 */
[----:B-1----:R-:W-:-:S04]  /*34d0*/  SHF.L.U32 R3, R3, 0x1f, RZ ;  /* 0x0000001f03037819 */ /* 0x002fc800000006ff */
[----:B------:R-:W1:Y:S02]  /*34e0*/  SYNCS.PHASECHK.TRANS64.TRYWAIT P0, [UR5+0x8], R3 ;  /* 0x00000803ff0075a7 */ /* 0x000e640008001105 */
[----:B-1----:R-:W-:Y:S05]  /*34f0*/  @P0 BRA `(.L_x_64) ;  /* 0x0000000000080947 */ /* 0x002fea0003800000 */
[----:B------:R-:W1:Y:S02]  /*3500*/  SYNCS.PHASECHK.TRANS64.TRYWAIT P0, [UR5+0x8], R3 ;  /* 0x00000803ff0075a7 */ /* 0x000e640008001105 */
[----:B-1----:R-:W-:Y:S05]  /*3510*/  @!P0 BRA `(.L_x_65) ;  /* 0x0000005400808947 */ /* 0x002fea0003800000 */
.L_x_64:
[----:B------:R-:W2:Y:S01]  /*3520*/  LDS R5, [UR37+0x120] ;  /* 0x00012025ff057984 */ /* 0x000ea20008000800 */
[----:B------:R-:W-:Y:S01]  /*3530*/  R2UR UR4, R9 ;  /* 0x00000000090472ca */ /* 0x000fe200000e0000 */
[----:B-1----:R-:W-:Y:S02]  /*3540*/  IMAD.MOV.U32 R3, RZ, RZ, 0xffff ;  /* 0x0000ffffff037424 */ /* 0x002fe400078e00ff */
[----:B------:R-:W-:-:S10]  /*3550*/  IMAD.MOV.U32 R2, RZ, RZ, 0x1 ;  /* 0x00000001ff027424 */ /* 0x000fd400078e00ff */
[----:B------:R-:W-:Y:S01]  /*3560*/  UPRMT UR4, UR4, 0x654, UR6 ;  /* 0x0000065404047896 */ /* 0x000fe20008000006 */
[----:B--2---:R-:W-:Y:S01]  /*3570*/  IMAD.SHL.U32 R4, R5, 0x20, RZ ;  /* 0x0000002005047824 */ /* 0x004fe200078e00ff */
[-C--:B------:R-:W-:Y:S02]  /*3580*/  SHF.L.U32 R3, R3, R5.reuse, RZ ;  /* 0x0000000503037219 */ /* 0x080fe400000006ff */
[----:B------:R-:W-:Y:S02]  /*3590*/  SHF.L.U32 R5, R2, R5, RZ ;  /* 0x0000000502057219 */ /* 0x000fe400000006ff */
[----:B------:R2:W-:Y:S04]  /*35a0*/  STS [UR37+0x120], R4 ;  /* 0x00012004ff007988 */ /* 0x0005e80008000825 */
[----:B------:R2:W-:Y:S04]  /*35b0*/  ATOMS.OR RZ, [UR5+0x14], R3 ;  /* 0x00001403ffff798c */ /* 0x0005e8000b000005 */
[----:B------:R2:W-:Y:S01]  /*35c0*/  ATOMS.OR RZ, [UR5+0x18], R5 ;  /* 0x00001805ffff798c */ /* 0x0005e2000b000005 */
[----:B------:R-:W-:Y:S03]  /*35d0*/  SYNCS.ARRIVE.TRANS64.RED.A1T0 RZ, [UR4], RZ ;  /* 0x000000ffffff79a7 */ /* 0x000fe60008100404 */
[----:B------:R2:W-:Y:S01]  /*35e0*/  ATOMS.XOR RZ, [UR5+0x10], R2 ;  /* 0x00001002ffff798c */ /* 0x0005e2000b800005 */
[----:B------:R-:W-:Y:S05]  /*35f0*/  BRA `(.L_x_62) ;  /* 0x0000000000107947 */ /* 0x000fea0003800000 */
.L_x_55:
[----:B------:R-:W-:-:S05]  /*3600*/  MOV R2, 0xffffffff ;  /* 0xffffffff00027802 */ /* 0x000fca0000000f00 */
[----:B------:R1:W-:Y:S02]  /*3610*/  STS [UR37+0x120], R2 ;  /* 0x00012002ff007988 */ /* 0x0003e40008000825 */
[----:B-1----:R-:W-:Y:S02]  /*3620*/  MOV R2, 0x3640 ;  /* 0x0000364000027802 */ /* 0x002fe40000000f00 */
[----:B-----5:R-:W-:Y:S05]  /*3630*/  CALL.REL.NOINC `($__internal_1_$__cuda_sm10x_tcgen05_guardrail_trap_phase_invalid_during_alloc) ;  /* 0x0000005c00107944 */ /* 0x020fea0003c00000 */
.L_x_62:
[----:B------:R-:W-:Y:S05]  /*3640*/  WARPSYNC.ALL ;  /* 0x0000000000007948 */ /* 0x000fea0003800000 */
[----:B------:R-:W3:Y:S01]  /*3650*/  S2UR UR4, SR_CgaCtaId ;  /* 0x00000000000479c3 */ /* 0x000ee20000008800 */
[----:B------:R-:W-:Y:S01]  /*3660*/  UMOV UR61, 0x400 ;  /* 0x00000400003d7882 */ /* 0x000fe20000000000 */
[----:B------:R-:W4:Y:S01]  /*3670*/  LDCU UR8, c[0x0][0x38c] ;  /* 0x00007180ff0877ac */ /* 0x000f220008000800 */
[----:B------:R-:W-:Y:S01]  /*3680*/  R2UR UR6, R12 ;  /* 0x000000000c0672ca */ /* 0x000fe200000e0000 */
[----:B-1----:R-:W-:Y:S01]  /*3690*/  HFMA2 R10, -RZ, RZ, 0, 0 ;  /* 0x00000000ff0a7431 */ /* 0x002fe200000001ff */
[----:B------:R-:W-:Y:S01]  /*36a0*/  LOP3.LUT R0, R0, 0xffff, RZ, 0xc0, !PT ;  /* 0x0000ffff00007812 */ /* 0x000fe200078ec0ff */
[----:B------:R-:W-:Y:S01]  /*36b0*/  IMAD.MOV.U32 R11, RZ, RZ, 0x1 ;  /* 0x00000001ff0b7424 */ /* 0x000fe200078e00ff */
[----:B------:R-:W-:Y:S01]  /*36c0*/  LOP3.LUT R8, R8, 0xffff, RZ, 0xc0, !PT ;  /* 0x0000ffff08087812 */ /* 0x000fe200078ec0ff */
[----:B------:R-:W-:Y:S01]  /*36d0*/  UMOV UR5, URZ ;  /* 0x000000ff00057c82 */ /* 0x000fe20008000000 */
[----:B------:R-:W-:Y:S01]  /*36e0*/  UMOV UR11, URZ ;  /* 0x000000ff000b7c82 */ /* 0x000fe20008000000 */
[----:B------:R-:W-:Y:S01]  /*36f0*/  UMOV UR76, 0x0 ;  /* 0x00000000004c7882 */ /* 0x000fe20000000000 */
[----:B------:R-:W-:Y:S01]  /*3700*/  R2UR UR64, R8 ;  /* 0x00000000084072ca */ /* 0x000fe200000e0000 */
[----:B------:R-:W-:Y:S01]  /*3710*/  IMAD.MOV.U32 R8, RZ, RZ, RZ ;  /* 0x000000ffff087224 */ /* 0x000fe200078e00ff */
[----:B------:R-:W-:Y:S01]  /*3720*/  UMOV UR77, 0x8180490 ;  /* 0x08180490004d7882 */ /* 0x000fe20000000000 */
[----:B------:R-:W-:Y:S01]  /*3730*/  UMOV UR74, 0x0 ;  /* 0x00000000004a7882 */ /* 0x000fe20000000000 */
[----:B------:R-:W-:Y:S01]  /*3740*/  UMOV UR75, 0x8180490 ;  /* 0x08180490004b7882 */ /* 0x000fe20000000000 */
[----:B------:R-:W-:Y:S01]  /*3750*/  UISETP.NE.AND UP2, UPT, UR6, URZ, UPT ;  /* 0x000000ff0600728c */ /* 0x000fe2000bf45270 */
[----:B------:R-:W-:Y:S01]  /*3760*/  UMOV UR72, 0x0 ;  /* 0x0000000000487882 */ /* 0x000fe20000000000 */
[----:B------:R-:W-:Y:S01]  /*3770*/  UMOV UR73, 0x8180490 ;  /* 0x0818049000497882 */ /* 0x000fe20000000000 */
[----:B----4-:R-:W-:Y:S01]  /*3780*/  UIADD3 UR8, UPT, UPT, UR8, 0xff, URZ ;  /* 0x000000ff08087890 */ /* 0x010fe2000fffe0ff */
[----:B------:R-:W-:Y:S01]  /*3790*/  UMOV UR70, 0x0 ;  /* 0x0000000000467882 */ /* 0x000fe20000000000 */
[----:B------:R-:W-:Y:S01]  /*37a0*/  UMOV UR71, 0x8180490 ;  /* 0x0818049000477882 */ /* 0x000fe20000000000 */
[----:B---3--:R-:W-:Y:S01]  /*37b0*/  ULEA UR61, UR4, UR61, 0x18 ;  /* 0x0000003d043d7291 */ /* 0x008fe2000f8ec0ff */
[----:B------:R-:W-:-:S02]  /*37c0*/  UMOV UR68, 0x0 ;  /* 0x0000000000447882 */ /* 0x000fc40000000000 */
[----:B------:R-:W-:Y:S01]  /*37d0*/  UMOV UR4, URZ ;  /* 0x000000ff00047c82 */ /* 0x000fe20008000000 */
[----:B------:R-:W-:Y:S01]  /*37e0*/  UIADD3 UR6, UPT, UPT, UR61, 0x1b300, URZ ;  /* 0x0001b3003d067890 */ /* 0x000fe2000fffe0ff */
[----:B--2---:R-:W-:Y:S01]  /*37f0*/  IMAD.U32 R2, RZ, RZ, UR4 ;  /* 0x00000004ff027e24 */ /* 0x004fe2000f8e00ff */
[----:B------:R-:W-:Y:S02]  /*3800*/  USHF.R.S32.HI UR4, URZ, 0x1f, UR8 ;  /* 0x0000001fff047899 */ /* 0x000fe40008011408 */
[----:B------:R-:W-:Y:S02]  /*3810*/  USHF.R.U32.HI UR6, URZ, 0x4, UR6 ;  /* 0x00000004ff067899 */ /* 0x000fe40008011606 */
[----:B------:R-:W-:Y:S02]  /*3820*/  ULEA.HI UR4, UR4, UR8, URZ, 0x8 ;  /* 0x0000000804047291 */ /* 0x000fe4000f8f40ff */
[----:B------:R-:W-:Y:S02]  /*3830*/  UIADD3 UR7, UPT, UPT, UR61, 0x3300, URZ ;  /* 0x000033003d077890 */ /* 0x000fe4000fffe0ff */
[----:B------:R-:W-:-:S02]  /*3840*/  USHF.R.S32.HI UR9, URZ, 0x8, UR4 ;  /* 0x00000008ff097899 */ /* 0x000fc40008011404 */
[----:B------:R-:W-:Y:S01]  /*3850*/  ULOP3.LUT UR4, UR6, 0x3fff, URZ, 0xc0, !UPT ;  /* 0x00003fff06047892 */ /* 0x000fe2000f8ec0ff */
[----:B------:R-:W-:Y:S01]  /*3860*/  R2UR UR6, R0 ;  /* 0x00000000000672ca */ /* 0x000fe200000e0000 */
[----:B------:R-:W-:Y:S02]  /*3870*/  UISETP.LT.AND UP0, UPT, UR9, 0x1, UPT ;  /* 0x000000010900788c */ /* 0x000fe4000bf01270 */
[----:B------:R-:W-:Y:S01]  /*3880*/  USHF.R.U32.HI UR7, URZ, 0x4, UR7 ;  /* 0x00000004ff077899 */ /* 0x000fe20008011607 */
[----:B------:R-:W-:Y:S01]  /*3890*/  IMAD.U32 R13, RZ, RZ, UR9 ;  /* 0x00000009ff0d7e24 */ /* 0x000fe2000f8e00ff */
[----:B------:R-:W-:Y:S02]  /*38a0*/  ULOP3.LUT UR4, UR4, 0x10000, URZ, 0xfc, !UPT ;  /* 0x0001000004047892 */ /* 0x000fe4000f8efcff */
[----:B------:R-:W-:Y:S01]  /*38b0*/  ULOP3.LUT UR7, UR7, 0x3fff, URZ, 0xc0, !UPT ;  /* 0x00003fff07077892 */ /* 0x000fe2000f8ec0ff */
[----:B------:R-:W-:Y:S01]  /*38c0*/  UMOV UR69, 0x8180490 ;  /* 0x0818049000457882 */ /* 0x000fe20000000000 */
[----:B------:R-:W-:-:S02]  /*38d0*/  UMOV UR66, 0x0 ;  /* 0x0000000000427882 */ /* 0x000fc40000000000 */
[----:B------:R-:W-:Y:S02]  /*38e0*/  ULOP3.LUT UR65, UR7, 0x10000, URZ, 0xfc, !UPT ;  /* 0x0001000007417892 */ /* 0x000fe4000f8efcff */
[----:B------:R-:W-:Y:S01]  /*38f0*/  IMAD.U32 R14, RZ, RZ, UR6 ;  /* 0x00000006ff0e7e24 */ /* 0x000fe2000f8e00ff */
[----:B------:R-:W-:Y:S01]  /*3900*/  UMOV UR67, 0x8180490 ;  /* 0x0818049000437882 */ /* 0x000fe20000000000 */
[----:B------:R-:W-:Y:S01]  /*3910*/  NOP ;  /* 0x0000000000007918 */ /* 0x000fe20000000000 */
[----:B------:R-:W-:Y:S06]  /*3920*/  BAR.ARV 0x6, 0xa0 ;  /* 0x0182800000007b1d */ /* 0x000fec0000002000 */
[----:B------:R-:W1:Y:S02]  /*3930*/  LDS R3, [UR61+0x120] ;  /* 0x0001203dff037984 */ /* 0x000e640008000800 */
[----:B-1----:R-:W-:-:S02]  /*3940*/  R2UR UR6, R3 ;  /* 0x00000000030672ca */ /* 0x002fc400000e0000 */
[----:B------:R-:W-:-:S11]  /*3950*/  MOV R3, RZ ;  /* 0x000000ff00037202 */ /* 0x000fd60000000f00 */
[----:B------:R-:W-:Y:S01]  /*3960*/  MOV R16, UR6 ;  /* 0x0000000600107c02 */ /* 0x000fe20008000f00 */
[----:B------:R-:W-:-:S06]  /*3970*/  USEL UR6, UR9, 0x1, !UP0 ;  /* 0x0000000109067887 */ /* 0x000fcc000c000000 */
[----:B------:R-:W-:-:S07]  /*3980*/  IMAD.U32 R15, RZ, RZ, UR6 ;  /* 0x00000006ff0f7e24 */ /* 0x000fce000f8e00ff */
.L_x_73:
[----:B------:R-:W-:Y:S02]  /*3990*/  LEA R0, R10, UR61, 0x3 ;  /* 0x0000003d0a007c11 */ /* 0x000fe4000f8e18ff */
[----:B------:R-:W-:Y:S02]  /*39a0*/  SHF.L.U32 R5, R8, 0x1f, RZ ;  /* 0x0000001f08057819 */ /* 0x000fe400000006ff */
[----:B------:R-:W-:Y:S02]  /*39b0*/  LEA R4, R10, UR61, 0x4 ;  /* 0x0000003d0a047c11 */ /* 0x000fe4000f8e20ff */
[----:B------:R-:W1:Y:S02]  /*39c0*/  SYNCS.PHASECHK.TRANS64.TRYWAIT P0, [R0+URZ+0x70], R5 ;  /* 0x00007005000075a7 */ /* 0x000e6400080011ff */
[----:B-1----:R-:W-:Y:S05]  /*39d0*/  @!P0 BRA `(.L_x_66) ;  /* 0x0000005000688947 */ /* 0x002fea0003800000 */
.L_x_155:
[----:B-1----:R-:W1:Y:S01]  /*39e0*/  LDS.128 R4, [R4+0x100] ;  /* 0x0001000004047984 */ /* 0x002e620000000c00 */
[----:B------:R-:W-:Y:S02]  /*39f0*/  VIADD R0, R0, 0x80 ;  /* 0x0000008000007836 */ /* 0x000fe40000000000 */
[----:B------:R-:W-:Y:S01]  /*3a00*/  VIADD R10, R10, 0x1 ;  /* 0x000000010a0a7836 */ /* 0x000fe20000000000 */
[----:B------:R-:W-:Y:S01]  /*3a10*/  @!PT LDS RZ, [RZ] ;  /* 0x00000000fffff984 */ /* 0x000fe20000000800 */
[----:B------:R-:W-:Y:S01]  /*3a20*/  @!PT LDS RZ, [RZ] ;  /* 0x00000000fffff984 */ /* 0x000fe20000000800 */
[----:B------:R-:W-:Y:S01]  /*3a30*/  @!PT LDS RZ, [RZ] ;  /* 0x00000000fffff984 */ /* 0x000fe20000000800 */
[----:B------:R-:W-:Y:S01]  /*3a40*/  @!PT LDS RZ, [RZ] ;  /* 0x00000000fffff984 */ /* 0x000fe20000000800 */
[----:B------:R2:W-:Y:S06]  /*3a50*/  MEMBAR.ALL.CTA ;  /* 0x0000000000007992 */ /* 0x0005ec0000008000 */
[----:B--2---:R-:W2:Y:S01]  /*3a60*/  FENCE.VIEW.ASYNC.S ;  /* 0x00000000000073c6 */ /* 0x004ea20000000000 */
[----:B------:R-:W-:-:S04]  /*3a70*/  PRMT R0, RZ, 0x654, R0 ;  /* 0x00000654ff007816 */ /* 0x000fc80000000000 */
[----:B--2---:R2:W-:Y:S01]  /*3a80*/  SYNCS.ARRIVE.TRANS64.RED.A1T0 RZ, [R0+URZ], RZ ;  /* 0x000000ff00ff79a7 */ /* 0x0045e200081004ff */
[----:B-1----:R-:W-:Y:S01]  /*3a90*/  LOP3.LUT P1, RZ, R6, 0x1, RZ, 0xc0, !PT ;  /* 0x0000000106ff7812 */ /* 0x002fe2000782c0ff */
[----:B--2---:R-:W-:-:S12]  /*3aa0*/  BRA.U UP2, `(.L_x_67) ;  /* 0x0000000902187547 */ /* 0x004fd8000b800000 */
[----:B------:R-:W1:Y:S01]  /*3ab0*/  LDCU UR6, c[0x0][0x38c] ;  /* 0x00007180ff0677ac */ /* 0x000e620008000800 */
[----:B------:R-:W-:Y:S02]  /*3ac0*/  R2UR UR7, R2 ;  /* 0x00000000020772ca */ /* 0x000fe400000e0000 */
[----:B------:R-:W-:Y:S02]  /*3ad0*/  PLOP3.LUT P2, PT, PT, PT, PT, 0x80, 0x8 ;  /* 0x000000000008781c */ /* 0x000fe40003f4f070 */
[----:B------:R-:W-:Y:S02]  /*3ae0*/  SHF.L.U32 R5, R11, 0x1f, RZ ;  /* 0x0000001f0b057819 */ /* 0x000fe400000006ff */
[----:B------:R-:W-:-:S07]  /*3af0*/  R2UR UR8, R16 ;  /* 0x00000000100872ca */ /* 0x000fce00000e0000 */
[----:B------:R-:W-:Y:S02]  /*3b00*/  ULEA UR9, UR7, UR61, 0x3 ;  /* 0x0000003d07097291 */ /* 0x000fe4000f8e18ff */
[----:B-1----:R-:W-:-:S04]  /*3b10*/  UISETP.GE.AND UP0, UPT, UR6, 0x1, UPT ;  /* 0x000000010600788c */ /* 0x002fc8000bf06270 */
[----:B------:R-:W-:Y:S01]  /*3b20*/  IMAD.U32 R4, RZ, RZ, UR9 ;  /* 0x00000009ff047e24 */ /* 0x000fe2000f8e00ff */
[----:B------:R-:W-:Y:S01]  /*3b30*/  UIMAD UR10, UR7, 0x30, UR8 ;  /* 0x00000030070a78a4 */ /* 0x000fe2000f8e0208 */
[----:B------:R-:W-:-:S05]  /*3b40*/  PLOP3.LUT P0, PT, PT, PT, UP0, 0x80, 0x8 ;  /* 0x000000000008781c */ /* 0x000fca0003f0f008 */
[----:B------:R-:W-:-:S08]  /*3b50*/  @UP0 ULEA UR6, UR5, UR61, 0x3 ;  /* 0x0000003d05060291 */ /* 0x000fd0000f8e18ff */
[----:B------:R-:W-:-:S04]  /*3b60*/  @P0 SHF.L.U32 R0, R3, 0x1f, RZ ;  /* 0x0000001f03000819 */ /* 0x000fc800000006ff */
[----:B------:R1:W2:Y:S01]  /*3b70*/  @P0 SYNCS.PHASECHK.TRANS64.TRYWAIT P2, [UR6], R0 ;  /* 0x00000000ff0005a7 */ /* 0x0002a20008041106 */
[----:B------:R-:W3:Y:S02]  /*3b80*/  SYNCS.PHASECHK.TRANS64.TRYWAIT P0, [UR9+0xb0], R5 ;  /* 0x0000b005ff0075a7 */ /* 0x000ee40008001109 */
[----:B-123--:R-:W-:Y:S05]  /*3b90*/  @!P0 BRA `(.L_x_68) ;  /* 0x00000050000c8947 */ /* 0x00efea0003800000 */
.L_x_157:
[----:B------:R-:W-:Y:S01]  /*3ba0*/  UMOV UR63, UR11 ;  /* 0x0000000b003f7c82 */ /* 0x000fe20008000000 */
[----:B------:R-:W-:Y:S05]  /*3bb0*/  BRA.U !UP0, `(.L_x_69) ;  /* 0x0000000508bc7547 */ /* 0x000fea000b800000 */
[----:B------:R-:W-:Y:S01]  /*3bc0*/  R2UR UR6, R15 ;  /* 0x000000000f0672ca */ /* 0x000fe200000e0000 */
[----:B------:R-:W-:Y:S01]  /*3bd0*/  UPLOP3.LUT UP3, UPT, UPT, UPT, UPT, 0x40, 0x4 ;  /* 0x000000000004789c */ /* 0x000fe20003f6e870 */
[----:B------:R-:W-:-:S11]  /*3be0*/  R2UR UR60, R13 ;  /* 0x000000000d3c72ca */ /* 0x000fd600000e0000 */
[----:B------:R-:W-:Y:S02]  /*3bf0*/  UIADD3 UR63, UPT, UPT, UR6, UR11, URZ ;  /* 0x0000000b063f7290 */ /* 0x000fe4000fffe0ff */
.L_x_72:
[----:B--2---:R-:W-:Y:S01]  /*3c00*/  ULEA UR7, UR5, UR61, 0x3 ;  /* 0x0000003d05077291 */ /* 0x004fe2000f8e18ff */
[----:B------:R-:W-:Y:S11]  /*3c10*/  @P2 BRA `(.L_x_70) ;  /* 0x00000000000c2947 */ /* 0x000ff60003800000 */
[----:B-1----:R-:W-:Y:S04]  /*3c20*/  SHF.L.U32 R5, R3, 0x1f, RZ ;  /* 0x0000001f03057819 */ /* 0x002fe800000006ff */
[----:B------:R-:W1:Y:S02]  /*3c30*/  SYNCS.PHASECHK.TRANS64.TRYWAIT P0, [UR7], R5 ;  /* 0x00000005ff0075a7 */ /* 0x000e640008001107 */
[----:B-1----:R-:W-:Y:S05]  /*3c40*/  @!P0 BRA `(.L_x_71) ;  /* 0x0000004c00fc8947 */ /* 0x002fea0003800000 */
.L_x_70:
[----:B------:R-:W-:Y:S01]  /*3c50*/  UISETP.NE.AND UP0, UPT, UR60, 0x1, UPT ;  /* 0x000000013c00788c */ /* 0x000fe2000bf05270 */
[----:B------:R-:W-:Y:S01]  /*3c60*/  PLOP3.LUT P2, PT, PT, PT, PT, 0x80, 0x8 ;  /* 0x000000000008781c */ /* 0x000fe20003f4f070 */
[----:B------:R-:W-:Y:S01]  /*3c70*/  UIADD3 UR9, UPT, UPT, UR5, 0x1, URZ ;  /* 0x0000000105097890 */ /* 0x000fe2000fffe0ff */
[----:B------:R-:W-:Y:S01]  /*3c80*/  MOV.SPILL R6, UR67 ;  /* 0x0000004300067c02 */ /* 0x000fe20009000f00 */
[----:B------:R-:W-:Y:S01]  /*3c90*/  UIADD3 UR62, UPT, UPT, UR7, 0x18, URZ ;  /* 0x00000018073e7890 */ /* 0x000fe2000fffe0ff */
[----:B-1----:R-:W-:Y:S01]  /*3ca0*/  MOV.SPILL R5, UR66 ;  /* 0x0000004200057c02 */ /* 0x002fe20009000f00 */
[----:B------:R-:W-:Y:S01]  /*3cb0*/  UISETP.NE.AND UP1, UPT, UR9, 0x3, UPT ;  /* 0x000000030900788c */ /* 0x000fe2000bf25270 */
[----:B------:R-:W-:Y:S01]  /*3cc0*/  PLOP3.LUT P0, PT, PT, PT, UP0, 0x80, 0x8 ;  /* 0x000000000008781c */ /* 0x000fe20003f0f008 */
[----:B------:R-:W-:Y:S02]  /*3cd0*/  UIMAD UR6, UR5, 0x600, UR4 ;  /* 0x00000600050678a4 */ /* 0x000fe4000f8e0204 */
[----:B------:R-:W-:Y:S02]  /*3ce0*/  ULEA UR8, UR5, UR65, 0xb ;  /* 0x0000004105087291 */ /* 0x000fe4000f8e58ff */
[----:B------:R-:W-:Y:S02]  /*3cf0*/  USEL UR7, URZ, 0x1, UP1 ;  /* 0x00000001ff077887 */ /* 0x000fe40008800000 */
[----:B------:R-:W-:Y:S02]  /*3d00*/  USEL UR5, UR9, URZ, UP1 ;  /* 0x000000ff09057287 */ /* 0x000fe40008800000 */
[----:B------:R-:W-:Y:S02]  /*3d10*/  UIADD3 UR22, UPT, UPT, UR6, 0x2, URZ ;  /* 0x0000000206167890 */ /* 0x000fe4000fffe0ff */
[----:B------:R-:W-:Y:S01]  /*3d20*/  @UP0 ULEA UR9, UR5, UR61, 0x3 ;  /* 0x0000003d05090291 */ /* 0x000fe2000f8e18ff */
[----:B------:R-:W-:Y:S01]  /*3d30*/  LOP3.LUT R3, R3, UR7, RZ, 0x3c, !PT ;  /* 0x0000000703037c12 */ /* 0x000fe2000f8e3cff */
[----:B------:R-:W-:Y:S02]  /*3d40*/  UIADD3 UR20, UPT, UPT, UR8, 0x2, URZ ;  /* 0x0000000208147890 */ /* 0x000fe4000fffe0ff */
[----:B------:R-:W-:Y:S01]  /*3d50*/  UIADD3 UR18, UPT, UPT, UR6, 0x4, URZ ;  /* 0x0000000406127890 */ /* 0x000fe2000fffe0ff */
[----:B------:R-:W-:Y:S01]  /*3d60*/  @P0 SHF.L.U32 R0, R3, 0x1f, RZ ;  /* 0x0000001f03000819 */ /* 0x000fe200000006ff */
[----:B------:R-:W-:Y:S02]  /*3d70*/  UIADD3 UR16, UPT, UPT, UR8, 0x4, URZ ;  /* 0x0000000408107890 */ /* 0x000fe4000fffe0ff */
[----:B------:R-:W-:Y:S01]  /*3d80*/  UIADD3 UR14, UPT, UPT, UR6, 0x6, URZ ;  /* 0x00000006060e7890 */ /* 0x000fe2000fffe0ff */
[----:B------:R2:W3:Y:S01]  /*3d90*/  @P0 SYNCS.PHASECHK.TRANS64.TRYWAIT P2, [UR9], R0 ;  /* 0x00000000ff0005a7 */ /* 0x0004e20008041109 */
[----:B------:R-:W-:Y:S02]  /*3da0*/  UIADD3 UR12, UPT, UPT, UR8, 0x6, URZ ;  /* 0x00000006080c7890 */ /* 0x000fe4000fffe0ff */
        /* <DEDUP_REMOVED lines=19> */
[----:B------:R-:W-:Y:S02]  /*3ee0*/  UIADD3 UR60, UPT, UPT, UR60, -0x1, URZ ;  /* 0xffffffff3c3c7890 */ /* 0x000fe4000fffe0ff */
[----:B------:R-:W-:Y:S01]  /*3ef0*/  UISETP.NE.AND UP0, UPT, UR11, UR63, UPT ;  /* 0x0000003f0b00728c */ /* 0x000fe2000bf05270 */
[----:B------:R-:W-:Y:S01]  /*3f00*/  UMOV UR7, 0x40004040 ;  /* 0x4000404000077882 */ /* 0x000fe20000000000 */
[----:B------:R-:W-:Y:S01]  /*3f10*/  UMOV UR66, 0x0 ;  /* 0x0000000000427882 */ /* 0x000fe20000000000 */
[----:B------:R-:W-:Y:S01]  /*3f20*/  UMOV UR67, 0x8180490 ;  /* 0x0818049000437882 */ /* 0x000fe20000000000 */
[----:B------:R-:W-:Y:S01]  /*3f30*/  UMOV UR9, 0x40004040 ;  /* 0x4000404000097882 */ /* 0x000fe20000000000 */
[----:B------:R-:W-:Y:S01]  /*3f40*/  UMOV UR23, 0x40004040 ;  /* 0x4000404000177882 */ /* 0x000fe20000000000 */
[----:B------:R-:W-:Y:S01]  /*3f50*/  UTCHMMA.2CTA gdesc[UR8], gdesc[UR6], tmem[UR10], tmem[UR66], idesc[UR67], UP3 ;  /* 0x00ff4206080075ea */ /* 0x000fe20009a0000a */
[----:B------:R-:W-:Y:S01]  /*3f60*/  UPLOP3.LUT UP3, UPT, UPT, UPT, UPT, 0x80, 0x8 ;  /* 0x000000000008789c */ /* 0x000fe20003f6f070 */
[----:B------:R-:W-:Y:S01]  /*3f70*/  UMOV UR21, 0x40004040 ;  /* 0x4000404000157882 */ /* 0x000fe20000000000 */
[----:B------:R-:W-:Y:S01]  /*3f80*/  UMOV UR19, 0x40004040 ;  /* 0x4000404000137882 */ /* 0x000fe20000000000 */
[----:B------:R1:W-:Y:S01]  /*3f90*/  UTCHMMA.2CTA gdesc[UR20], gdesc[UR22], tmem[UR10], tmem[UR66], idesc[UR67], UPT ;  /* 0x00ff4216140075ea */ /* 0x0003e2000ba0000a */
        /* <DEDUP_REMOVED lines=23> */
[----:B-1----:R-:W-:Y:S02]  /*4110*/  UIADD3 UR22, UPT, UPT, UR6, 0x482, URZ ;  /* 0x0000048206167890 */ /* 0x002fe4000fffe0ff */
[----:B------:R-:W-:Y:S02]  /*4120*/  UIADD3 UR20, UPT, UPT, UR8, 0x602, URZ ;  /* 0x0000060208147890 */ /* 0x000fe4000fffe0ff */
[----:B----4-:R-:W-:Y:S01]  /*4130*/  UIADD3 UR18, UPT, UPT, UR6, 0x484, URZ ;  /* 0x0000048406127890 */ /* 0x010fe2000fffe0ff */
[----:B--2---:R-:W-:Y:S01]  /*4140*/  R2UR.FILL UR67, R6 ;  /* 0x00000000064372ca */ /* 0x004fe200004e0000 */
[----:B------:R-:W-:Y:S01]  /*4150*/  UMOV UR14, 0x0 ;  /* 0x00000000000e7882 */ /* 0x000fe20000000000 */
[----:B------:R-:W-:Y:S01]  /*4160*/  R2UR.FILL UR66, R5 ;  /* 0x00000000054272ca */ /* 0x000fe200004e0000 */
[----:B------:R-:W-:Y:S01]  /*4170*/  UMOV UR15, 0x8180490 ;  /* 0x08180490000f7882 */ /* 0x000fe20000000000 */
[----:B------:R-:W-:Y:S01]  /*4180*/  UIADD3 UR16, UPT, UPT, UR8, 0x604, URZ ;  /* 0x0000060408107890 */ /* 0x000fe2000fffe0ff */
[----:B------:R2:W-:Y:S01]  /*4190*/  UTCHMMA.2CTA gdesc[UR28], gdesc[UR30], tmem[UR10], tmem[UR14], idesc[UR15], UPT ;  /* 0x00ff0e1e1c0075ea */ /* 0x0005e2000ba0000a */
[----:B------:R2:W-:Y:S01]  /*41a0*/  UTCHMMA.2CTA gdesc[UR56], gdesc[UR58], tmem[UR10], tmem[UR14], idesc[UR15], UPT ;  /* 0x00ff0e3a380075ea */ /* 0x0005e2000ba0000a */
[----:B------:R-:W-:Y:S01]  /*41b0*/  UMOV UR12, 0x0 ;  /* 0x00000000000c7882 */ /* 0x000fe20000000000 */
[----:B------:R-:W-:Y:S01]  /*41c0*/  UMOV UR13, 0x8180490 ;  /* 0x08180490000d7882 */ /* 0x000fe20000000000 */
[----:B------:R2:W-:Y:S01]  /*41d0*/  UTCHMMA.2CTA gdesc[UR52], gdesc[UR54], tmem[UR10], tmem[UR14], idesc[UR15], UPT ;  /* 0x00ff0e36340075ea */ /* 0x0005e2000ba0000a */
[----:B------:R-:W-:Y:S01]  /*41e0*/  UIADD3 UR6, UPT, UPT, UR6, 0x486, URZ ;  /* 0x0000048606067890 */ /* 0x000fe2000fffe0ff */
[----:B------:R2:W-:Y:S01]  /*41f0*/  UTCHMMA.2CTA gdesc[UR48], gdesc[UR50], tmem[UR10], tmem[UR12], idesc[UR13], UPT ;  /* 0x00ff0c32300075ea */ /* 0x0005e2000ba0000a */
[----:B------:R-:W-:Y:S01]  /*4200*/  UIADD3 UR8, UPT, UPT, UR8, 0x606, URZ ;  /* 0x0000060608087890 */ /* 0x000fe2000fffe0ff */
[----:B------:R2:W-:Y:S01]  /*4210*/  UTCHMMA.2CTA gdesc[UR44], gdesc[UR46], tmem[UR10], tmem[UR12], idesc[UR13], UPT ;  /* 0x00ff0c2e2c0075ea */ /* 0x0005e2000ba0000a */
[----:B------:R2:W-:Y:S01]  /*4220*/  UTCHMMA.2CTA gdesc[UR40], gdesc[UR42], tmem[UR10], tmem[UR12], idesc[UR13], UPT ;  /* 0x00ff0c2a280075ea */ /* 0x0005e2000ba0000a */
[----:B------:R2:W-:Y:S01]  /*4230*/  UTCHMMA.2CTA gdesc[UR36], gdesc[UR38], tmem[UR10], tmem[UR76], idesc[UR77], UPT ;  /* 0x00ff4c26240075ea */ /* 0x0005e2000ba0000a */
[----:B------:R2:W-:Y:S01]  /*4240*/  UTCHMMA.2CTA gdesc[UR32], gdesc[UR34], tmem[UR10], tmem[UR74], idesc[UR75], UPT ;  /* 0x00ff4a22200075ea */ /* 0x0005e2000ba0000a */
[----:B------:R2:W-:Y:S01]  /*4250*/  UTCHMMA.2CTA gdesc[UR24], gdesc[UR26], tmem[UR10], tmem[UR72], idesc[UR73], UPT ;  /* 0x00ff481a180075ea */ /* 0x0005e2000ba0000a */
[----:B------:R2:W-:Y:S01]  /*4260*/  UTCHMMA.2CTA gdesc[UR20], gdesc[UR22], tmem[UR10], tmem[UR70], idesc[UR71], UPT ;  /* 0x00ff4616140075ea */ /* 0x0005e2000ba0000a */
[----:B------:R2:W-:Y:S02]  /*4270*/  UTCHMMA.2CTA gdesc[UR16], gdesc[UR18], tmem[UR10], tmem[UR68], idesc[UR69], UPT ;  /* 0x00ff4412100075ea */ /* 0x0005e4000ba0000a */
[----:B------:R2:W-:Y:S01]  /*4280*/  UTCHMMA.2CTA gdesc[UR8], gdesc[UR6], tmem[UR10], tmem[UR66], idesc[UR67], UPT ;  /* 0x00ff4206080075ea */ /* 0x0005e2000ba0000a */
[----:B------:R2:W-:Y:S01]  /*4290*/  UTCBAR.2CTA.MULTICAST [UR62], URZ, UR64 ;  /* 0x000000ff3e0073e9 */ /* 0x0005e20008200840 */
[----:B---3--:R-:W-:Y:S05]  /*42a0*/  BRA.U UP0, `(.L_x_72) ;  /* 0xfffffff900547547 */ /* 0x008fea000b83ffff */
.L_x_69:
[----:B--2---:R-:W-:Y:S01]  /*42b0*/  R2UR UR6, R4 ;  /* 0x00000000040672ca */ /* 0x004fe200000e0000 */
[----:B------:R-:W-:Y:S01]  /*42c0*/  UMOV UR11, UR63 ;  /* 0x0000003f000b7c82 */ /* 0x000fe20008000000 */
[----:B------:R-:W-:-:S11]  /*42d0*/  R2UR UR7, R14 ;  /* 0x000000000e0772ca */ /* 0x000fd600000e0000 */
[----:B------:R-:W-:-:S09]  /*42e0*/  UIADD3 UR6, UPT, UPT, UR6, 0x90, URZ ;  /* 0x0000009006067890 */ /* 0x000fd2000fffe0ff */
[----:B------:R2:W-:Y:S01]  /*42f0*/  UTCBAR.2CTA.MULTICAST [UR6], URZ, UR7 ;  /* 0x000000ff060073e9 */ /* 0x0005e20008200807 */
[----:B------:R-:W-:Y:S02]  /*4300*/  NOP ;  /* 0x0000000000007918 */ /* 0x000fe40000000000 */
.L_x_67:
[----:B--2---:R-:W-:Y:S02]  /*4310*/  R2UR UR6, R2 ;  /* 0x00000000020672ca */ /* 0x004fe400000e0000 */
[----:B------:R-:W-:-:S04]  /*4320*/  ISETP.NE.AND P0, PT, R10, 0x2, PT ;  /* 0x000000020a00780c */ /* 0x000fc80003f05270 */
[----:B-1----:R-:W-:Y:S02]  /*4330*/  SEL R5, RZ, 0x1, P0 ;  /* 0x00000001ff057807 */ /* 0x002fe40000000000 */
[----:B------:R-:W-:Y:S02]  /*4340*/  SEL R10, R10, RZ, P0 ;  /* 0x000000ff0a0a7207 */ /* 0x000fe40000000000 */
[----:B------:R-:W-:-:S03]  /*4350*/  LOP3.LUT R8, R8, R5, RZ, 0x3c, !PT ;  /* 0x0000000508087212 */ /* 0x000fc600078e3cff */
[----:B------:R-:W-:-:S04]  /*4360*/  UIADD3 UR6, UPT, UPT, UR6, 0x1, URZ ;  /* 0x0000000106067890 */ /* 0x000fc8000fffe0ff */
[----:B------:R-:W-:-:S04]  /*4370*/  UISETP.NE.AND UP0, UPT, UR6, 0x4, UPT ;  /* 0x000000040600788c */ /* 0x000fc8000bf05270 */
[----:B------:R-:W-:Y:S02]  /*4380*/  USEL UR7, URZ, 0x1, UP0 ;  /* 0x00000001ff077887 */ /* 0x000fe40008000000 */
[----:B------:R-:W-:-:S04]  /*4390*/  USEL UR6, UR6, URZ, UP0 ;  /* 0x000000ff06067287 */ /* 0x000fc80008000000 */
[----:B------:R-:W-:Y:S02]  /*43a0*/  LOP3.LUT R11, R11, UR7, RZ, 0x3c, !PT ;  /* 0x000000070b0b7c12 */ /* 0x000fe4000f8e3cff */
[----:B------:R-:W-:Y:S01]  /*43b0*/  IMAD.U32 R2, RZ, RZ, UR6 ;  /* 0x00000006ff027e24 */ /* 0x000fe2000f8e00ff */
[----:B------:R-:W-:Y:S06]  /*43c0*/  @P1 BRA `(.L_x_73) ;  /* 0xfffffff400701947 */ /* 0x000fec000383ffff */
[----:B------:R-:W1:Y:S01]  /*43d0*/  S2UR UR8, SR_CgaCtaId ;  /* 0x00000000000879c3 */ /* 0x000e620000008800 */
[----:B------:R-:W-:Y:S01]  /*43e0*/  ELECT P0, URZ, PT ;  /* 0x0000000000ff782f */ /* 0x000fe20003800000 */
[----:B------:R-:W-:Y:S01]  /*43f0*/  IMAD.MOV.U32 R0, RZ, RZ, 0x1 ;  /* 0x00000001ff007424 */ /* 0x000fe200078e00ff */
[----:B------:R-:W-:Y:S01]  /*4400*/  UMOV UR4, 0x40 ;  /* 0x0000004000047882 */ /* 0x000fe20000000000 */
[----:B------:R-:W-:-:S04]  /*4410*/  R2UR UR5, R12 ;  /* 0x000000000c0572ca */ /* 0x000fc800000e0000 */
[----:B------:R-:W-:Y:S09]  /*4420*/  UVIRTCOUNT.DEALLOC.SMPOOL 0x80 ;  /* 0x000000800000784c */ /* 0x000ff20000000000 */
[----:B------:R-:W-:Y:S02]  /*4430*/  UISETP.NE.AND UP0, UPT, UR5, URZ, UPT ;  /* 0x000000ff0500728c */ /* 0x000fe4000bf05270 */
[----:B-1----:R-:W-:-:S09]  /*4440*/  ULEA UR8, UR8, UR4, 0x18 ;  /* 0x0000000408087291 */ /* 0x002fd2000f8ec0ff */
[----:B------:R1:W-:Y:S01]  /*4450*/  @P0 STS.U8 [UR8+0x1c], R0 ;  /* 0x00001c00ff000988 */ /* 0x0003e20008000008 */
[----:B------:R-:W-:Y:S05]  /*4460*/  BRA.U UP0, `(.L_x_74) ;  /* 0x0000000100a87547 */ /* 0x000fea000b800000 */
[----:B------:R-:W-:Y:S01]  /*4470*/  R2UR UR4, R2 ;  /* 0x00000000020472ca */ /* 0x000fe200000e0000 */
[----:B------:R-:W-:Y:S01]  /*4480*/  UIADD3 UR7, UPT, UPT, UR61, 0xb0, URZ ;  /* 0x000000b03d077890 */ /* 0x000fe2000fffe0ff */
[----:B------:R-:W-:-:S11]  /*4490*/  SHF.L.U32 R3, R11, 0x1f, RZ ;  /* 0x0000001f0b037819 */ /* 0x000fd600000006ff */
[----:B------:R-:W-:-:S09]  /*44a0*/  ULEA UR4, UR4, UR7, 0x3 ;  /* 0x0000000704047291 */ /* 0x000fd2000f8e18ff */
[----:B------:R-:W2:Y:S02]  /*44b0*/  SYNCS.PHASECHK.TRANS64.TRYWAIT P0, [UR4], R3 ;  /* 0x00000003ff0075a7 */ /* 0x000ea40008001104 */
[----:B--2---:R-:W-:Y:S05]  /*44c0*/  @!P0 BRA `(.L_x_75) ;  /* 0x0000004400f48947 */ /* 0x004fea0003800000 */
.L_x_160:
[----:B------:R-:W-:-:S13]  /*44d0*/  R2UR UR4, R2 ;  /* 0x00000000020472ca */ /* 0x000fda00000e0000 */
        /* <DEDUP_REMOVED lines=9> */
.L_x_162:
        /* <DEDUP_REMOVED lines=9> */
.L_x_164:
[----:B------:R-:W-:-:S04]  /*4600*/  UIADD3 UR4, UPT, UPT, UR4, 0x1, URZ ;  /* 0x0000000104047890 */ /* 0x000fc8000fffe0ff */
[----:B------:R-:W-:-:S04]  /*4610*/  UISETP.NE.AND UP1, UPT, UR4, 0x4, UPT ;  /* 0x000000040400788c */ /* 0x000fc8000bf25270 */
[----:B------:R-:W-:Y:S02]  /*4620*/  USEL UR5, URZ, 0x1, UP1 ;  /* 0x00000001ff057887 */ /* 0x000fe40008800000 */
[----:B------:R-:W-:-:S04]  /*4630*/  USEL UR4, UR4, URZ, UP1 ;  /* 0x000000ff04047287 */ /* 0x000fc80008800000 */
[----:B------:R-:W-:Y:S01]  /*4640*/  ULEA UR4, UR4, UR7, 0x3 ;  /* 0x0000000704047291 */ /* 0x000fe2000f8e18ff */
[----:B-1----:R-:W-:-:S04]  /*4650*/  LOP3.LUT R3, R2, UR5, RZ, 0x3c, !PT ;  /* 0x0000000502037c12 */ /* 0x002fc8000f8e3cff */
[----:B------:R-:W-:Y:S01]  /*4660*/  SHF.L.U32 R3, R3, 0x1f, RZ ;  /* 0x0000001f03037819 */ /* 0x000fe200000006ff */
[----:B------:R-:W-:-:S04]  /*4670*/  IMAD.U32 R0, RZ, RZ, UR4 ;  /* 0x00000004ff007e24 */ /* 0x000fc8000f8e00ff */
[----:B------:R1:W2:Y:S03]  /*4680*/  SYNCS.PHASECHK.TRANS64.TRYWAIT P0, [R0+URZ], R3 ;  /* 0x00000003000075a7 */ /* 0x0002a600080011ff */
[----:B--2---:R-:W-:Y:S05]  /*4690*/  @!P0 NANOSLEEP.SYNCS 0x989680 ;  /* 0x009896800000895d */ /* 0x004fea0003900000 */
[----:B------:R-:W2:Y:S02]  /*46a0*/  @!P0 SYNCS.PHASECHK.TRANS64 P0, [R0+URZ], R3 ;  /* 0x00000003000085a7 */ /* 0x000ea400080010ff */
[----:B--2---:R-:W-:Y:S05]  /*46b0*/  @P0 BRA `(.L_x_78) ;  /* 0x0000000000240947 */ /* 0x004fea0003800000 */
.L_x_79:
[----:B--2---:R2:W3:Y:S02]  /*46c0*/  SYNCS.PHASECHK.TRANS64.TRYWAIT P0, [R0+URZ], R3 ;  /* 0x00000003000075a7 */ /* 0x0044e400080011ff */
[----:B---3--:R-:W-:Y:S05]  /*46d0*/  @!P0 NANOSLEEP.SYNCS 0x989680 ;  /* 0x009896800000895d */ /* 0x008fea0003900000 */
[----:B------:R-:W3:Y:S02]  /*46e0*/  @!P0 SYNCS.PHASECHK.TRANS64 P0, [R0+URZ], R3 ;  /* 0x00000003000085a7 */ /* 0x000ee400080010ff */
[----:B---3--:R-:W-:Y:S05]  /*46f0*/  @!P0 BRA `(.L_x_79) ;  /* 0xfffffffc00f08947 */ /* 0x008fea000383ffff */
[----:B------:R-:W-:Y:S05]  /*4700*/  BRA `(.L_x_78) ;  /* 0x0000000000107947 */ /* 0x000fea0003800000 */
.L_x_74:
[----:B------:R-:W-:Y:S01]  /*4710*/  R2UR UR5, R9 ;  /* 0x00000000090572ca */ /* 0x000fe200000e0000 */
[----:B------:R-:W-:-:S12]  /*4720*/  UIADD3 UR4, UPT, UPT, UR61, 0xf0, URZ ;  /* 0x000000f03d047890 */ /* 0x000fd8000fffe0ff */
[----:B------:R-:W-:-:S09]  /*4730*/  UPRMT UR4, UR5, 0x654, UR4 ;  /* 0x0000065405047896 */ /* 0x000fd20008000004 */
[----:B------:R-:W-:Y:S03]  /*4740*/  SYNCS.ARRIVE.TRANS64.RED.A1T0 RZ, [UR4], RZ ;  /* 0x000000ffffff79a7 */ /* 0x000fe60008100404 */
.L_x_78:
[----:B-12---:R-:W-:Y:S01]  /*4750*/  SHF.L.U32 R3, RZ, 0x1f, RZ ;  /* 0x0000001fff037819 */ /* 0x006fe200000006ff */
[----:B------:R-:W-:Y:S01]  /*4760*/  UIADD3 UR4, UPT, UPT, UR61, 0xf0, URZ ;  /* 0x000000f03d047890 */ /* 0x000fe2000fffe0ff */
[----:B------:R-:W-:Y:S02]  /*4770*/  PLOP3.LUT P0, PT, PT, PT, UP0, 0x80, 0x8 ;  /* 0x000000000008781c */ /* 0x000fe40003f0f008 */
[----:B------:R-:W1:Y:S02]  /*4780*/  SYNCS.PHASECHK.TRANS64.TRYWAIT P1, [UR61+0xf0], R3 ;  /* 0x0000f003ff0075a7 */ /* 0x000e64000802113d */
[----:B-1----:R-:W-:Y:S09]  /*4790*/  @!P1 BRA `(.L_x_80) ;  /* 0x0000004400889947 */ /* 0x002ff20003800000 */
.L_x_166:
[----:B------:R-:W-:Y:S02]  /*47a0*/  R2UR UR6, R9 ;  /* 0x00000000090672ca */ /* 0x000fe400000e0000 */
[----:B------:R-:W-:-:S11]  /*47b0*/  R2UR UR5, R16 ;  /* 0x00000000100572ca */ /* 0x000fd600000e0000 */
[----:B------:R-:W-:-:S03]  /*47c0*/  @!UP0 UPRMT UR4, UR6, 0x654, UR4 ;  /* 0x0000065406048896 */ /* 0x000fc60008000004 */
[----:B------:R-:W-:-:S06]  /*47d0*/  UMOV UR6, 0x1 ;  /* 0x0000000100067882 */ /* 0x000fcc0000000000 */
[----:B------:R-:W-:Y:S01]  /*47e0*/  @!P0 SYNCS.ARRIVE.TRANS64.RED.A1T0 RZ, [UR4], RZ ;  /* 0x000000ffffff89a7 */ /* 0x000fe20008100404 */
[----:B------:R-:W-:Y:S01]  /*47f0*/  NOP ;  /* 0x0000000000007918 */ /* 0x000fe20000000000 */
[----:B-1----:R-:W1:Y:S01]  /*4800*/  LDS R0, [UR8+0x14] ;  /* 0x00001408ff007984 */ /* 0x002e620008000800 */
[----:B------:R-:W-:-:S03]  /*4810*/  ULOP3.LUT UR4, UR5, 0xffff, URZ, 0xc0, !UPT ;  /* 0x0000ffff05047892 */ /* 0x000fc6000f8ec0ff */
[----:B------:R-:W-:Y:S01]  /*4820*/  UMOV UR5, 0xffff ;  /* 0x0000ffff00057882 */ /* 0x000fe20000000000 */
[----:B------:R-:W-:-:S04]  /*4830*/  USHF.R.U32.HI UR4, URZ, 0x5, UR4 ;  /* 0x00000005ff047899 */ /* 0x000fc80008011604 */
[----:B------:R-:W-:Y:S02]  /*4840*/  USHF.L.U32 UR5, UR5, UR4, URZ ;  /* 0x0000000405057299 */ /* 0x000fe400080006ff */
[----:B------:R-:W-:-:S04]  /*4850*/  USHF.L.U32 UR4, UR6, UR4, URZ ;  /* 0x0000000406047299 */ /* 0x000fc800080006ff */
[----:B-1----:R-:W-:-:S04]  /*4860*/  LOP3.LUT R0, R0, UR5, RZ, 0xc0, !PT ;  /* 0x0000000500007c12 */ /* 0x002fc8000f8ec0ff */
[----:B------:R-:W-:-:S13]  /*4870*/  ISETP.NE.AND P0, PT, R0, UR5, PT ;  /* 0x0000000500007c0c */ /* 0x000fda000bf05270 */
[----:B------:R-:W-:Y:S05]  /*4880*/  @P0 BRA `(.L_x_81) ;  /* 0x0000000000580947 */ /* 0x000fea0003800000 */
[----:B------:R-:W1:Y:S02]  /*4890*/  LDS R0, [UR8+0x18] ;  /* 0x00001808ff007984 */ /* 0x000e640008000800 */
[----:B-1----:R-:W-:-:S04]  /*48a0*/  LOP3.LUT R0, R0, UR4, RZ, 0xc0, !PT ;  /* 0x0000000400007c12 */ /* 0x002fc8000f8ec0ff */
[----:B------:R-:W-:-:S13]  /*48b0*/  ISETP.NE.AND P0, PT, R0, UR4, PT ;  /* 0x0000000400007c0c */ /* 0x000fda000bf05270 */
[----:B------:R-:W-:Y:S05]  /*48c0*/  @P0 BRA `(.L_x_82) ;  /* 0x00000000003c0947 */ /* 0x000fea0003800000 */
[----:B------:R-:W1:Y:S01]  /*48d0*/  S2R R2, SR_LANEID ;  /* 0x0000000000027919 */ /* 0x000e620000000000 */
[----:B------:R-:W-:Y:S01]  /*48e0*/  ULOP3.LUT UR5, URZ, UR5, URZ, 0x33, !UPT ;  /* 0x00000005ff057292 */ /* 0x000fe2000f8e33ff */
[----:B------:R-:W-:Y:S01]  /*48f0*/  LOP3.LUT R4, RZ, UR4, RZ, 0x33, !PT ;  /* 0x00000004ff047c12 */ /* 0x000fe2000f8e33ff */
[----:B------:R-:W-:Y:S02]  /*4900*/  VOTEU.ANY UR4, UPT, PT ;  /* 0x0000000000047886 */ /* 0x000fe400038e0100 */
[----:B------:R-:W-:Y:S01]  /*4910*/  UFLO.U32 UR4, UR4 ;  /* 0x00000004000472bd */ /* 0x000fe200080e0000 */
[----:B------:R-:W2:Y:S01]  /*4920*/  REDUX UR6, R4 ;  /* 0x00000000040673c4 */ /* 0x000ea20000000000 */
[----:B------:R-:W-:-:S06]  /*4930*/  IMAD.U32 R0, RZ, RZ, UR5 ;  /* 0x00000005ff007e24 */ /* 0x000fcc000f8e00ff */
[----:B------:R3:W-:Y:S01]  /*4940*/  UTCATOMSWS.AND URZ, UR5 ;  /* 0x0000000500ff79e3 */ /* 0x0007e20008000000 */
[----:B------:R-:W4:Y:S01]  /*4950*/  REDUX UR7, R0 ;  /* 0x00000000000773c4 */ /* 0x000f220000000000 */
[----:B-1----:R-:W-:Y:S01]  /*4960*/  ISETP.EQ.U32.AND P0, PT, R2, UR4, PT ;  /* 0x0000000402007c0c */ /* 0x002fe2000bf02070 */
[----:B--2---:R-:W-:Y:S01]  /*4970*/  IMAD.U32 R2, RZ, RZ, UR6 ;  /* 0x00000006ff027e24 */ /* 0x004fe2000f8e00ff */
[----:B----4-:R-:W-:-:S11]  /*4980*/  MOV R3, UR7 ;  /* 0x0000000700037c02 */ /* 0x010fd60008000f00 */
[----:B------:R3:W-:Y:S04]  /*4990*/  @P0 ATOMS.AND RZ, [UR8+0x14], R3 ;  /* 0x00001403ffff098c */ /* 0x0007e8000a800008 */
[----:B------:R3:W-:Y:S01]  /*49a0*/  @P0 ATOMS.AND RZ, [UR8+0x18], R2 ;  /* 0x00001802ffff098c */ /* 0x0007e2000a800008 */
[----:B------:R-:W-:Y:S05]  /*49b0*/  BRA `(.L_x_83) ;  /* 0x0000000000147947 */ /* 0x000fea0003800000 */
.L_x_82:
[----:B------:R-:W-:Y:S02]  /*49c0*/  MOV R2, 0x49e0 ;  /* 0x000049e000027802 */ /* 0x000fe40000000f00 */
[----:B-----5:R-:W-:Y:S05]  /*49d0*/  CALL.REL.NOINC `($__internal_0_$__cuda_sm10x_tcgen05_guardrail_trap_col_being_dealloced_not_returned_by_alloc) ;  /* 0x00000048001c7944 */ /* 0x020fea0003c00000 */
[----:B------:R-:W-:Y:S05]  /*49e0*/  BRA `(.L_x_83) ;  /* 0x0000000000087947 */ /* 0x000fea0003800000 */
.L_x_81:
[----:B------:R-:W-:Y:S02]  /*49f0*/  MOV R2, 0x4a10 ;  /* 0x00004a1000027802 */ /* 0x000fe40000000f00 */
[----:B-----5:R-:W-:Y:S05]  /*4a00*/  CALL.REL.NOINC `($__internal_2_$__cuda_sm10x_tcgen05_guardrail_trap_unallocated_columns_being_dealloced) ;  /* 0x0000004800287944 */ /* 0x020fea0003c00000 */
.L_x_83:
[----:B------:R-:W-:Y:S01]  /*4a10*/  NOP ;  /* 0x0000000000007918 */ /* 0x000fe20000000000 */
[----:B---3--:R-:W-:Y:S05]  /*4a20*/  EXIT ;  /* 0x000000000000794d */ /* 0x008fea0003800000 */
.L_x_54:
[----:B------:R-:W-:-:S09]  /*4a30*/  UISETP.NE.OR UP5, UPT, UR10, 0x3, !UP5 ;  /* 0x000000030a00788c */ /* 0x000fd2000efa5670 */
[----:B------:R-:W-:Y:S05]  /*4a40*/  BRA.U UP5, `(.L_x_84) ;  /* 0x0000000d05f47547 */ /* 0x000fea000b800000 */
[----:B------:R-:W1:Y:S01]  /*4a50*/  LDCU.64 UR4, c[0x0][0x888] ;  /* 0x00011100ff0477ac */ /* 0x000e620008000a00 */
[----:B------:R-:W2:Y:S01]  /*4a60*/  LDC R0, c[0x0][0xb30] ;  /* 0x0002cc00ff007b82 */ /* 0x000ea20000000800 */
[----:B------:R-:W-:Y:S02]  /*4a70*/  HFMA2 R25, -RZ, RZ, 0, 0 ;  /* 0x00000000ff197431 */ /* 0x000fe400000001ff */
[----:B------:R-:W-:Y:S01]  /*4a80*/  IMAD.MOV.U32 R32, RZ, RZ, 0x1 ;  /* 0x00000001ff207424 */ /* 0x000fe200078e00ff */
[----:B------:R-:W3:Y:S01]  /*4a90*/  LDCU.64 UR14, c[0x0][0x890] ;  /* 0x00011200ff0e77ac */ /* 0x000ee20008000a00 */
[----:B------:R-:W-:Y:S01]  /*4aa0*/  IMAD.MOV.U32 R27, RZ, RZ, RZ ;  /* 0x000000ffff1b7224 */ /* 0x000fe200078e00ff */
[----:B------:R-:W-:Y:S01]  /*4ab0*/  MOV R23, 0x1000 ;  /* 0x0000100000177802 */ /* 0x000fe20000000f00 */
[----:B------:R-:W-:Y:S01]  /*4ac0*/  UPLOP3.LUT UP1, UPT, UPT, UPT, UPT, 0x40, 0x4 ;  /* 0x000000000004789c */ /* 0x000fe20003f2e870 */
[----:B------:R-:W4:Y:S08]  /*4ad0*/  LDC R19, c[0x0][0x370] ;  /* 0x0000dc00ff137b82 */ /* 0x000f300000000800 */
[----:B------:R-:W4:Y:S01]  /*4ae0*/  LDC R2, c[0x0][0xb0c] ;  /* 0x0002c300ff027b82 */ /* 0x000f220000000800 */
[----:B-1----:R-:W-:-:S03]  /*4af0*/  UISETP.NE.U32.AND UP3, UPT, UR4, URZ, UPT ;  /* 0x000000ff0400728c */ /* 0x002fc6000bf65070 */
[----:B------:R-:W-:Y:S01]  /*4b00*/  UMOV UR4, 0x400 ;  /* 0x0000040000047882 */ /* 0x000fe20000000000 */
[----:B---3--:R-:W-:Y:S02]  /*4b10*/  UISETP.NE.U32.AND UP4, UPT, UR14, URZ, UPT ;  /* 0x000000ff0e00728c */ /* 0x008fe4000bf85070 */
[----:B------:R-:W-:Y:S01]  /*4b20*/  ULEA UR4, UR37, UR4, 0x18 ;  /* 0x0000000425047291 */ /* 0x000fe2000f8ec0ff */
[----:B------:R-:W1:Y:S01]  /*4b30*/  LDC R18, c[0x0][0xb20] ;  /* 0x0002c800ff127b82 */ /* 0x000e620000000800 */
[----:B--2---:R-:W-:Y:S01]  /*4b40*/  ISETP.NE.AND P1, PT, R0, 0x1, PT ;  /* 0x000000010000780c */ /* 0x004fe20003f25270 */
[----:B------:R-:W-:Y:S02]  /*4b50*/  UISETP.NE.AND.EX UP3, UPT, UR5, URZ, UPT, UP3 ;  /* 0x000000ff0500728c */ /* 0x000fe4000bf65330 */
[----:B------:R-:W-:Y:S02]  /*4b60*/  UIADD3 UR13, UPT, UPT, UR4, 0x40, URZ ;  /* 0x00000040040d7890 */ /* 0x000fe4000fffe0ff */
[----:B------:R-:W-:-:S02]  /*4b70*/  UIADD3 UR33, UPT, UPT, UR4, 0x30, URZ ;  /* 0x0000003004217890 */ /* 0x000fc4000fffe0ff */
[----:B------:R-:W2:Y:S01]  /*4b80*/  LDC.64 R36, c[0x0][0x348] ;  /* 0x0000d200ff247b82 */ /* 0x000ea20000000a00 */
[----:B------:R-:W-:Y:S02]  /*4b90*/  UIADD3 UR25, UPT, UPT, UR4, 0x38, URZ ;  /* 0x0000003804197890 */ /* 0x000fe4000fffe0ff */
[----:B------:R-:W-:Y:S02]  /*4ba0*/  UPRMT UR13, UR37, 0x654, UR13 ;  /* 0x00000654250d7896 */ /* 0x000fe4000800000d */
[----:B------:R-:W-:-:S03]  /*4bb0*/  UISETP.NE.AND.EX UP4, UPT, UR15, URZ, UPT, UP4 ;  /* 0x000000ff0f00728c */ /* 0x000fc6000bf85340 */
[----:B------:R-:W3:Y:S08]  /*4bc0*/  LDC.64 R16, c[0x0][0xb10] ;  /* 0x0002c400ff107b82 */ /* 0x000ef00000000a00 */
[----:B------:R-:W1:Y:S08]  /*4bd0*/  LDC.64 R6, c[0x0][0xb18] ;  /* 0x0002c600ff067b82 */ /* 0x000e700000000a00 */
[----:B------:R-:W1:Y:S08]  /*4be0*/  LDC.64 R4, c[0x0][0xb28] ;  /* 0x0002ca00ff047b82 */ /* 0x000e700000000a00 */
[----:B----4-:R-:W1:Y:S02]  /*4bf0*/  LDC R22, c[0x0][0x374] ;  /* 0x0000dd00ff167b82 */ /* 0x010e640000000800 */
.L_x_94:
[----:B------:R-:W-:Y:S02]  /*4c00*/  LEA R0, R27, UR4, 0x3 ;  /* 0x000000041b007c11 */ /* 0x000fe4000f8e18ff */
[----:B------:R-:W-:Y:S02]  /*4c10*/  SHF.L.U32 R3, R25, 0x1f, RZ ;  /* 0x0000001f19037819 */ /* 0x000fe400000006ff */
[----:B------:R-:W-:Y:S02]  /*4c20*/  LEA R28, R27, UR4, 0x4 ;  /* 0x000000041b1c7c11 */ /* 0x000fe4000f8e20ff */
[----:B----4-:R-:W4:Y:S02]  /*4c30*/  SYNCS.PHASECHK.TRANS64.TRYWAIT P0, [R0+URZ+0x70], R3 ;  /* 0x00007003000075a7 */ /* 0x010f2400080011ff */
[----:B----4-:R-:W-:Y:S05]  /*4c40*/  @!P0 BRA `(.L_x_85) ;  /* 0x0000004000748947 */ /* 0x010fea0003800000 */
.L_x_167:
[----:B------:R-:W-:Y:S01]  /*4c50*/  ISETP.GE.AND P0, PT, R26, 0x1, PT ;  /* 0x000000011a00780c */ /* 0x000fe20003f06270 */
[----:B-----5:R-:W1:Y:S01]  /*4c60*/  LDS.128 R28, [R28+0x100] ;  /* 0x000100001c1c7984 */ /* 0x020e620000000c00 */
[----:B----4-:R-:W-:Y:S01]  /*4c70*/  VIADD R0, R0, 0x80 ;  /* 0x0000008000007836 */ /* 0x010fe20000000000 */
[----:B------:R-:W-:Y:S01]  /*4c80*/  @!PT LDS RZ, [RZ] ;  /* 0x00000000fffff984 */ /* 0x000fe20000000800 */
[----:B------:R-:W-:Y:S01]  /*4c90*/  @!PT LDS RZ, [RZ] ;  /* 0x00000000fffff984 */ /* 0x000fe20000000800 */
[----:B------:R-:W-:Y:S01]  /*4ca0*/  @!PT LDS RZ, [RZ] ;  /* 0x00000000fffff984 */ /* 0x000fe20000000800 */
[----:B------:R-:W-:Y:S01]  /*4cb0*/  @!PT LDS RZ, [RZ] ;  /* 0x00000000fffff984 */ /* 0x000fe20000000800 */
[----:B------:R4:W-:Y:S06]  /*4cc0*/  MEMBAR.ALL.CTA ;  /* 0x0000000000007992 */ /* 0x0009ec0000008000 */
[----:B----4-:R-:W4:Y:S01]  /*4cd0*/  FENCE.VIEW.ASYNC.S ;  /* 0x00000000000073c6 */ /* 0x010f220000000000 */
[----:B------:R-:W-:Y:S04]  /*4ce0*/  PRMT R0, RZ, 0x654, R0 ;  /* 0x00000654ff007816 */ /* 0x000fe80000000000 */
[----:B----4-:R4:W-:Y:S01]  /*4cf0*/  SYNCS.ARRIVE.TRANS64.RED.A1T0 RZ, [R0+URZ], RZ ;  /* 0x000000ff00ff79a7 */ /* 0x0109e200081004ff */
[----:B-1----:R-:W-:Y:S11]  /*4d00*/  LOP3.LUT P3, RZ, R30, 0x1, RZ, 0xc0, !PT ;  /* 0x000000011eff7812 */ /* 0x002ff6000786c0ff */
[----:B------:R-:W-:Y:S02]  /*4d10*/  @!UPT UIADD3 URZ, UPT, UPT, URZ, URZ, URZ ;  /* 0x000000fffffff290 */ /* 0x000fe4000fffe0ff */
[----:B------:R-:W-:Y:S02]  /*4d20*/  @P3 MOV R13, R28 ;  /* 0x0000001c000d3202 */ /* 0x000fe40000000f00 */
[----:B------:R-:W-:Y:S01]  /*4d30*/  @P3 LOP3.LUT R8, R29, 0xffff, RZ, 0xc0, !PT ;  /* 0x0000ffff1d083812 */ /* 0x000fe200078ec0ff */
[----:B----4-:R-:W-:Y:S06]  /*4d40*/  @!P0 BRA `(.L_x_86) ;  /* 0x0000000000a48947 */ /* 0x010fec0003800000 */
[----:B------:R-:W-:Y:S01]  /*4d50*/  IMAD.HI.U32 R33, R22, R7, RZ ;  /* 0x0000000716217227 */ /* 0x000fe200078e00ff */
[----:B------:R-:W-:Y:S02]  /*4d60*/  ISETP.NE.AND P0, PT, R6, 0x1, PT ;  /* 0x000000010600780c */ /* 0x000fe40003f05270 */
[----:B------:R-:W-:Y:S01]  /*4d70*/  ISETP.NE.AND P2, PT, R26, 0x1, PT ;  /* 0x000000011a00780c */ /* 0x000fe20003f45270 */
[----:B---3--:R-:W-:Y:S01]  /*4d80*/  IMAD.HI.U32 R34, R19, R16, RZ ;  /* 0x0000001013227227 */ /* 0x008fe200078e00ff */
[----:B------:R-:W-:Y:S02]  /*4d90*/  SHF.R.U32.HI R33, RZ, R18, R33 ;  /* 0x00000012ff217219 */ /* 0x000fe40000011621 */
[----:B------:R-:W-:Y:S01]  /*4da0*/  ISETP.NE.AND P4, PT, R2, 0x1, PT ;  /* 0x000000010200780c */ /* 0x000fe20003f85270 */
[----:B------:R-:W-:Y:S01]  /*4db0*/  IMAD.HI.U32 R38, R13, R16, RZ ;  /* 0x000000100d267227 */ /* 0x000fe200078e00ff */
[----:B------:R-:W-:Y:S02]  /*4dc0*/  SHF.R.U32.HI R34, RZ, R17, R34 ;  /* 0x00000011ff227219 */ /* 0x000fe40000011622 */
[----:B------:R-:W-:Y:S01]  /*4dd0*/  SEL R3, R22, R33, !P0 ;  /* 0x0000002116037207 */ /* 0x000fe20004000000 */
[C---:B------:R-:W-:Y:S01]  /*4de0*/  IMAD.HI.U32 R33, R8.reuse, R7, RZ ;  /* 0x0000000708217227 */ /* 0x040fe200078e00ff */
[----:B------:R-:W-:Y:S02]  /*4df0*/  SEL R11, R19, R34, !P4 ;  /* 0x00000022130b7207 */ /* 0x000fe40006000000 */
[----:B------:R-:W-:Y:S01]  /*4e00*/  SHF.R.U32.HI R38, RZ, R17, R38 ;  /* 0x00000011ff267219 */ /* 0x000fe20000011626 */
[----:B------:R-:W-:Y:S01]  /*4e10*/  IMAD.HI.U32 R40, R3, R4, RZ ;  /* 0x0000000403287227 */ /* 0x000fe200078e00ff */
[----:B------:R-:W-:Y:S03]  /*4e20*/  SHF.R.U32.HI R33, RZ, R18, R33 ;  /* 0x00000012ff217219 */ /* 0x000fe60000011621 */
[----:B------:R-:W-:Y:S01]  /*4e30*/  IMAD.HI.U32 R34, R11, R4, RZ ;  /* 0x000000040b227227 */ /* 0x000fe200078e00ff */
[----:B------:R-:W-:Y:S02]  /*4e40*/  @P2 SHF.R.U32.HI R3, RZ, R5, R40 ;  /* 0x00000005ff032219 */ /* 0x000fe40000011628 */
[----:B------:R-:W-:Y:S02]  /*4e50*/  SEL R9, R8, R33, !P0 ;  /* 0x0000002108097207 */ /* 0x000fe40004000000 */
[----:B------:R-:W-:Y:S01]  /*4e60*/  @P2 SHF.R.U32.HI R11, RZ, R5, R34 ;  /* 0x00000005ff0b2219 */ /* 0x000fe20000011622 */
[C---:B------:R-:W-:Y:S01]  /*4e70*/  IMAD R10, R26.reuse, R3, RZ ;  /* 0x000000031a0a7224 */ /* 0x040fe200078e02ff */
[----:B------:R-:W-:Y:S01]  /*4e80*/  SEL R3, R13, R38, !P4 ;  /* 0x000000260d037207 */ /* 0x000fe20006000000 */
[C---:B------:R-:W-:Y:S03]  /*4e90*/  IMAD.HI.U32 R14, R9.reuse, R4, RZ ;  /* 0x00000004090e7227 */ /* 0x040fe600078e00ff */
[----:B------:R-:W-:Y:S01]  /*4ea0*/  ISETP.GE.AND P0, PT, R9, R10, PT ;  /* 0x0000000a0900720c */ /* 0x000fe20003f06270 */
[C---:B------:R-:W-:Y:S01]  /*4eb0*/  IMAD R12, R26.reuse, R11, RZ ;  /* 0x0000000b1a0c7224 */ /* 0x040fe200078e02ff */
[-C--:B------:R-:W-:Y:S04]  /*4ec0*/  SHF.R.U32.HI R14, RZ, R5.reuse, R14 ;  /* 0x00000005ff0e7219 */ /* 0x080fe8000001160e */
[----:B------:R-:W-:Y:S02]  /*4ed0*/  ISETP.GE.OR P0, PT, R3, R12, P0 ;  /* 0x0000000c0300720c */ /* 0x000fe40000706670 */
[----:B------:R-:W-:Y:S05]  /*4ee0*/  SEL R15, R9, R14, !P2 ;  /* 0x0000000e090f7207 */ /* 0x000fea0005000000 */
[----:B------:R-:W-:Y:S04]  /*4ef0*/  IMAD.MOV R14, RZ, RZ, -R15 ;  /* 0x000000ffff0e7224 */ /* 0x000fe800078e0a0f */
[----:B------:R-:W-:Y:S02]  /*4f00*/  IMAD R14, R26, R14, R9 ;  /* 0x0000000e1a0e7224 */ /* 0x000fe400078e0209 */
[C---:B------:R-:W-:Y:S05]  /*4f10*/  @!P0 IMAD.HI.U32 R10, R3.reuse, R4, RZ ;  /* 0x00000004030a8227 */ /* 0x040fea00078e00ff */
[----:B------:R-:W-:Y:S04]  /*4f20*/  @!P0 SHF.R.U32.HI R10, RZ, R5, R10 ;  /* 0x00000005ff0a8219 */ /* 0x000fe8000001160a */
[----:B------:R-:W-:Y:S01]  /*4f30*/  @!P0 SEL R0, R3, R10, !P2 ;  /* 0x0000000a03008207 */ /* 0x000fe20005000000 */
[----:B------:R-:W-:Y:S03]  /*4f40*/  IMAD.MOV R10, RZ, RZ, -R3 ;  /* 0x000000ffff0a7224 */ /* 0x000fe600078e0a03 */
[----:B------:R-:W-:Y:S01]  /*4f50*/  @!P0 IADD3 R15, PT, PT, R15, -R0, RZ ;  /* 0x800000000f0f8210 */ /* 0x000fe20007ffe0ff */
[----:B------:R-:W-:Y:S01]  /*4f60*/  @!P0 IMAD R0, R11, R14, R0 ;  /* 0x0000000e0b008224 */ /* 0x000fe200078e0200 */
[----:B------:R-:W-:Y:S01]  /*4f70*/  IADD3 R11, PT, PT, -R9, RZ, RZ ;  /* 0x000000ff090b7210 */ /* 0x000fe20007ffe1ff */
[----:B------:R-:W-:Y:S02]  /*4f80*/  IMAD R13, R2, R10, R13 ;  /* 0x0000000a020d7224 */ /* 0x000fe400078e020d */
[----:B------:R-:W-:Y:S02]  /*4f90*/  @!P0 IMAD R9, R15, R26, R3 ;  /* 0x0000001a0f098224 */ /* 0x000fe400078e0203 */
[----:B------:R-:W-:Y:S02]  /*4fa0*/  @!P0 IMAD.MOV.U32 R3, RZ, RZ, R0 ;  /* 0x000000ffff038224 */ /* 0x000fe400078e0000 */
[----:B------:R-:W-:Y:S02]  /*4fb0*/  IMAD R8, R6, R11, R8 ;  /* 0x0000000b06087224 */ /* 0x000fe400078e0208 */
[----:B------:R-:W-:Y:S02]  /*4fc0*/  IMAD R13, R3, R2, R13 ;  /* 0x00000002030d7224 */ /* 0x000fe400078e020d */
[----:B------:R-:W-:Y:S02]  /*4fd0*/  IMAD R8, R9, R6, R8 ;  /* 0x0000000609087224 */ /* 0x000fe400078e0208 */
.L_x_86:
[----:B------:R-:W-:Y:S05]  /*4fe0*/  BRA.U UP1, `(.L_x_87) ;  /* 0x0000000101107547 */ /* 0x000fea000b800000 */
[----:B------:R-:W-:Y:S04]  /*4ff0*/  MOV R0, UR38 ;  /* 0x0000002600007c02 */ /* 0x000fe80008000f00 */
[----:B------:R-:W-:Y:S04]  /*5000*/  SHF.L.U32 R3, R0, 0x1f, RZ ;  /* 0x0000001f00037819 */ /* 0x000fe800000006ff */
[----:B------:R-:W1:Y:S02]  /*5010*/  SYNCS.PHASECHK.TRANS64.TRYWAIT P0, [UR4+0x68], R3 ;  /* 0x00006803ff0075a7 */ /* 0x000e640008001104 */
[----:B-1----:R-:W-:Y:S05]  /*5020*/  @!P0 BRA `(.L_x_88) ;  /* 0x0000003c00908947 */ /* 0x002fea0003800000 */
.L_x_87:
[----:B------:R-:W-:Y:S02]  /*5030*/  R2UR UR34, R20 ;  /* 0x00000000142272ca */ /* 0x000fe400000e0000 */
[----:B------:R-:W-:Y:S02]  /*5040*/  R2UR UR35, R21 ;  /* 0x00000000152372ca */ /* 0x000fe400000e0000 */
[----:B------:R-:W-:Y:S02]  /*5050*/  ISETP.NE.U32.AND P2, PT, RZ, UR14, PT ;  /* 0x0000000eff007c0c */ /* 0x000fe4000bf45070 */
[----:B------:R-:W-:Y:S02]  /*5060*/  SHF.L.U32 R12, R32, 0x1f, RZ ;  /* 0x0000001f200c7819 */ /* 0x000fe400000006ff */
[----:B------:R-:W-:Y:S05]  /*5070*/  ISETP.NE.AND.EX P2, PT, RZ, UR15, PT, P2 ;  /* 0x0000000fff007c0c */ /* 0x000fea000bf45320 */
[----:B------:R-:W-:Y:S02]  /*5080*/  UIMAD UR34, UR34, 0x60, URZ ;  /* 0x00000060222278a4 */ /* 0x000fe4000f8e02ff */
[----:B------:R-:W-:Y:S01]  /*5090*/  USHF.L.U32 UR35, UR35, 0x6, URZ ;  /* 0x0000000623237899 */ /* 0x000fe200080006ff */
[----:B------:R-:W-:Y:S11]  /*50a0*/  BRA.U !UP4, `(.L_x_89) ;  /* 0x000000010c347547 */ /* 0x000ff6000b800000 */
[----:B------:R-:W-:Y:S01]  /*50b0*/  UPLOP3.LUT UP0, UPT, UPT, UPT, UP3, 0x80, 0x8 ;  /* 0x000000000008789c */ /* 0x000fe20003f0f030 */
[----:B-1----:R-:W-:Y:S02]  /*50c0*/  HFMA2 R0, -RZ, RZ, 0, 5.9604644775390625e-08 ;  /* 0x00000001ff007431 */ /* 0x002fe400000001ff */
[----:B------:R-:W-:Y:S03]  /*50d0*/  IMAD.MOV.U32 R59, RZ, RZ, 0x1 ;  /* 0x00000001ff3b7424 */ /* 0x000fe600078e00ff */
[----:B------:R-:W-:Y:S05]  /*50e0*/  PLOP3.LUT P0, PT, PT, PT, UP0, 0x80, 0x8 ;  /* 0x000000000008781c */ /* 0x000fea0003f0f008 */
[----:B------:R-:W1:Y:S01]  /*50f0*/  @UP0 LDCU.64 UR6, c[0x0][0x888] ;  /* 0x00011100ff0607ac */ /* 0x000e620008000a00 */
[----:B------:R-:W-:Y:S07]  /*5100*/  @UP0 UIMAD UR5, UR60, UR14, URZ ;  /* 0x0000000e3c0502a4 */ /* 0x000fee000f8e02ff */
[----:B------:R-:W-:Y:S01]  /*5110*/  @!P0 PRMT R59, R0, 0x7610, R59 ;  /* 0x00007610003b8816 */ /* 0x000fe2000000003b */
[----:B-1----:R-:W-:Y:S03]  /*5120*/  @UP0 UIMAD.WIDE UR6, UR5, 0x4, UR6 ;  /* 0x00000004050608a5 */ /* 0x002fe6000f8e0206 */
[----:B------:R-:W1:Y:S03]  /*5130*/  @!UP0 LDCU UR5, c[0x0][0x880] ;  /* 0x00011000ff0587ac */ /* 0x000e660008000800 */
[----:B------:R-:W-:Y:S01]  /*5140*/  IMAD.U32 R10, RZ, RZ, UR6 ;  /* 0x00000006ff0a7e24 */ /* 0x000fe2000f8e00ff */
[----:B------:R-:W-:Y:S05]  /*5150*/  MOV R11, UR7 ;  /* 0x00000007000b7c02 */ /* 0x000fea0008000f00 */
[----:B------:R4:W5:Y:S02]  /*5160*/  @P0 LDG.E R35, desc[UR52][R10.64] ;  /* 0x000000340a230981 */ /* 0x000964000c1e1900 */
[----:B-1--4-:R-:W-:Y:S07]  /*5170*/  @!P0 IMAD.U32 R35, RZ, RZ, UR5 ;  /* 0x00000005ff238e24 */ /* 0x012fee000f8e00ff */
.L_x_89:
[----:B-----5:R-:W-:Y:S01]  /*5180*/  @!P2 FSETP.EQ.AND P0, PT, R35, RZ, PT ;  /* 0x000000ff2300a20b */ /* 0x020fe20003f02000 */
[----:B------:R-:W-:Y:S01]  /*5190*/  @!UPT UIADD3 URZ, UPT, UPT, URZ, URZ, URZ ;  /* 0x000000fffffff290 */ /* 0x000fe2000fffe0ff */
[----:B------:R-:W-:Y:S11]  /*51a0*/  @!P2 BRA `(.L_x_90) ;  /* 0x000000000014a947 */ /* 0x000ff60003800000 */
[----:B------:R-:W-:Y:S02]  /*51b0*/  LOP3.LUT P2, RZ, R59, 0xff, RZ, 0xc0, !PT ;  /* 0x000000ff3bff7812 */ /* 0x000fe4000784c0ff */
[----:B------:R-:W-:Y:S04]  /*51c0*/  PLOP3.LUT P0, PT, PT, PT, UP0, 0x80, 0x8 ;  /* 0x000000000008781c */ /* 0x000fe80003f0f008 */
[----:B------:R-:W-:Y:S07]  /*51d0*/  PLOP3.LUT P0, PT, P0, PT, PT, 0x8, 0x80 ;  /* 0x000000000080781c */ /* 0x000fee000070e170 */
[----:B------:R-:W-:Y:S11]  /*51e0*/  @P2 FSETP.EQ.AND P0, PT, R35, RZ, PT ;  /* 0x000000ff2300220b */ /* 0x000ff60003f02000 */
[----:B------:R-:W-:Y:S02]  /*51f0*/  @!UPT UIADD3 URZ, UPT, UPT, URZ, URZ, URZ ;  /* 0x000000fffffff290 */ /* 0x000fe4000fffe0ff */
.L_x_90:
[----:B------:R-:W4:Y:S01]  /*5200*/  SYNCS.PHASECHK.TRANS64.TRYWAIT P2, [UR4+0x48], R12 ;  /* 0x0000480cff0075a7 */ /* 0x000f220008041104 */
[----:B------:R-:W-:Y:S04]  /*5210*/  ELECT P4, URZ, PT ;  /* 0x0000000000ff782f */ /* 0x000fe80003880000 */
[----:B------:R-:W-:Y:S11]  /*5220*/  PLOP3.LUT P4, PT, P0, P4, PT, 0xf2, 0x2f ;  /* 0x00000000002f781c */ /* 0x000ff60000789e72 */
[----:B------:R-:W-:Y:S02]  /*5230*/  @!UPT UIADD3 URZ, UPT, UPT, URZ, URZ, URZ ;  /* 0x000000fffffff290 */ /* 0x000fe4000fffe0ff */
[----:B--2---:R-:W-:Y:S05]  /*5240*/  @!P4 IADD3 R9, P0, PT, R36, 0x580, RZ ;  /* 0x000005802409c810 */ /* 0x004fea0007f1e0ff */
[----:B-1----:R-:W-:Y:S01]  /*5250*/  @!P4 IMAD.X R0, RZ, RZ, R37, P0 ;  /* 0x000000ffff00c224 */ /* 0x002fe200000e0625 */
[----:B----4-:R-:W-:Y:S07]  /*5260*/  @!P2 BRA `(.L_x_91) ;  /* 0x0000003c0018a947 */ /* 0x010fee0003800000 */
.L_x_170:
[----:B------:R-:W-:Y:S01]  /*5270*/  @!P4 R2UR UR6, R9 ;  /* 0x000000000906c2ca */ /* 0x000fe200000e0000 */
[----:B------:R-:W-:Y:S01]  /*5280*/  VOTEU.ALL UP1, P4 ;  /* 0x0000000000ff7886 */ /* 0x000fe20002020000 */
[----:B------:R-:W-:Y:S01]  /*5290*/  @!P4 R2UR UR5, R0 ;  /* 0x000000000005c2ca */ /* 0x000fe200000e0000 */
[----:B------:R-:W-:Y:S01]  /*52a0*/  VOTEU.ALL UP2, P4 ;  /* 0x0000000000ff7886 */ /* 0x000fe20002040000 */
[----:B------:R-:W-:Y:S01]  /*52b0*/  UMOV UR16, 0x0 ;  /* 0x0000000000107882 */ /* 0x000fe20000000000 */
[----:B------:R-:W-:Y:S01]  /*52c0*/  UMOV UR17, 0x10000000 ;  /* 0x1000000000117882 */ /* 0x000fe20000000000 */
[----:B------:R-:W-:Y:S01]  /*52d0*/  @!UP1 UIADD3 UR32, UPT, UPT, UR4, 0x200, URZ ;  /* 0x0000020004209890 */ /* 0x000fe2000fffe0ff */
[----:B------:R-:W-:Y:S01]  /*52e0*/  @!P4 IMAD.MOV.U32 R0, RZ, RZ, 0x1000 ;  /* 0x00001000ff00c424 */ /* 0x000fe200078e00ff */
[----:B------:R-:W-:Y:S01]  /*52f0*/  UMOV UR36, UR60 ;  /* 0x0000003c00247c82 */ /* 0x000fe20008000000 */
[----:B------:R-:W-:Y:S01]  /*5300*/  @!UP1 UIADD3 UR10, UPT, UPT, UR34, 0x30, URZ ;  /* 0x00000030220a9890 */ /* 0x000fe2000fffe0ff */
[----:B------:R-:W-:Y:S01]  /*5310*/  @!P4 IADD3 R21, P0, PT, R36, 0x580, RZ ;  /* 0x000005802415c810 */ /* 0x000fe20007f1e0ff */
[----:B------:R-:W-:Y:S02]  /*5320*/  @!UP1 UIADD3 UR8, UPT, UPT, UR4, 0xa00, URZ ;  /* 0x00000a0004089890 */ /* 0x000fe4000fffe0ff */
[----:B------:R-:W-:Y:S01]  /*5330*/  IMAD.U32 R10, RZ, RZ, UR6 ;  /* 0x00000006ff0a7e24 */ /* 0x000fe2000f8e00ff */
[----:B------:R-:W-:Y:S01]  /*5340*/  VOTEU.ALL UP1, P4 ;  /* 0x0000000000ff7886 */ /* 0x000fe20002020000 */
[----:B------:R-:W-:Y:S01]  /*5350*/  IMAD.U32 R11, RZ, RZ, UR5 ;  /* 0x00000005ff0b7e24 */ /* 0x000fe2000f8e00ff */
[----:B------:R-:W-:Y:S01]  /*5360*/  UMOV UR9, UR33 ;  /* 0x0000002100097c82 */ /* 0x000fe20008000000 */
[----:B------:R-:W-:Y:S01]  /*5370*/  UMOV UR11, UR35 ;  /* 0x00000023000b7c82 */ /* 0x000fe20008000000 */
[----:B------:R-:W-:Y:S01]  /*5380*/  @!P4 R2UR UR6, R10 ;  /* 0x000000000a06c2ca */ /* 0x000fe200000e0000 */
[----:B------:R-:W-:Y:S01]  /*5390*/  UMOV UR12, UR60 ;  /* 0x0000003c000c7c82 */ /* 0x000fe20008000000 */
[----:B------:R-:W-:Y:S01]  /*53a0*/  @!P4 R2UR UR7, R11 ;  /* 0x000000000b07c2ca */ /* 0x000fe200000e0000 */
[----:B------:R-:W-:Y:S01]  /*53b0*/  UPRMT UR5, UR37, 0x654, UR33 ;  /* 0x0000065425057896 */ /* 0x000fe20008000021 */
[----:B------:R-:W-:Y:S11]  /*53c0*/  @!P4 IMAD.X R20, RZ, RZ, R37, P0 ;  /* 0x000000ffff14c224 */ /* 0x000ff600000e0625 */
[----:B------:R2:W-:Y:S01]  /*53d0*/  @!UP2 UTMALDG.3D [UR32], [UR6], desc[UR16] ;  /* 0x000010200600a5b4 */ /* 0x0005e20008011000 */
[----:B------:R2:W-:Y:S01]  /*53e0*/  @!UP1 UTMALDG.3D [UR8], [UR6], desc[UR16] ;  /* 0x00001008060095b4 */ /* 0x0005e20008011000 */
[----:B------:R2:W-:Y:S01]  /*53f0*/  @!P4 SYNCS.ARRIVE.TRANS64.RED.A0TR RZ, [UR4+0x30], R0 ;  /* 0x00003000ffffc9a7 */ /* 0x0005e20008300404 */
[----:B------:R-:W-:Y:S01]  /*5400*/  SYNCS.ARRIVE.TRANS64.RED.A1T0 RZ, [UR5], RZ ;  /* 0x000000ffffff79a7 */ /* 0x000fe20008100405 */
[----:B------:R-:W4:Y:S02]  /*5410*/  SYNCS.PHASECHK.TRANS64.TRYWAIT P2, [UR4+0x50], R12 ;  /* 0x0000500cff0075a7 */ /* 0x000f240008041104 */
[----:B--2-4-:R-:W-:Y:S05]  /*5420*/  @!P2 BRA `(.L_x_92) ;  /* 0x0000003800c0a947 */ /* 0x014fea0003800000 */
.L_x_172:
[----:B------:R-:W2:Y:S01]  /*5430*/  LDC.64 R14, c[0x0][0xb10] ;  /* 0x0002c400ff0e7b82 */ /* 0x000ea20000000a00 */
[----:B------:R-:W-:Y:S01]  /*5440*/  @!P4 R2UR UR6, R21 ;  /* 0x000000001506c2ca */ /* 0x000fe200000e0000 */
[----:B------:R-:W-:Y:S01]  /*5450*/  VOTEU.ALL UP1, P4 ;  /* 0x0000000000ff7886 */ /* 0x000fe20002020000 */
[----:B------:R-:W-:Y:S01]  /*5460*/  @!P4 R2UR UR5, R20 ;  /* 0x000000001405c2ca */ /* 0x000fe200000e0000 */
[----:B------:R-:W-:Y:S01]  /*5470*/  VOTEU.ALL UP2, P4 ;  /* 0x0000000000ff7886 */ /* 0x000fe20002040000 */
[----:B------:R-:W-:Y:S03]  /*5480*/  UMOV UR16, 0x0 ;  /* 0x0000000000107882 */ /* 0x000fe60000000000 */
[----:B------:R-:W4:Y:S01]  /*5490*/  LDC.64 R10, c[0x0][0xb18] ;  /* 0x0002c600ff0a7b82 */ /* 0x000f220000000a00 */
[----:B------:R-:W-:Y:S01]  /*54a0*/  @!UP1 UIADD3 UR26, UPT, UPT, UR34, 0x10, URZ ;  /* 0x00000010221a9890 */ /* 0x000fe2000fffe0ff */
[----:B------:R-:W-:Y:S01]  /*54b0*/  @P3 SHF.R.U32.HI R24, RZ, 0x10, R29 ;  /* 0x00000010ff183819 */ /* 0x000fe2000001161d */
[----:B------:R-:W-:Y:S01]  /*54c0*/  @!UP1 UIADD3 UR24, UPT, UPT, UR4, 0x1200, URZ ;  /* 0x0000120004189890 */ /* 0x000fe2000fffe0ff */
[----:B------:R-:W-:Y:S01]  /*54d0*/  VIADD R27, R27, 0x1 ;  /* 0x000000011b1b7836 */ /* 0x000fe20000000000 */
[----:B------:R-:W-:Y:S03]  /*54e0*/  UMOV UR17, 0x10000000 ;  /* 0x1000000000117882 */ /* 0x000fe60000000000 */
[----:B------:R-:W5:Y:S01]  /*54f0*/  @!P1 LDC R0, c[0x0][0xb20] ;  /* 0x0002c800ff009b82 */ /* 0x000f620000000800 */
[----:B------:R-:W-:Y:S01]  /*5500*/  UMOV UR27, UR35 ;  /* 0x00000023001b7c82 */ /* 0x000fe20008000000 */
[----:B------:R-:W-:Y:S01]  /*5510*/  IMAD.U32 R20, RZ, RZ, UR6 ;  /* 0x00000006ff147e24 */ /* 0x000fe2000f8e00ff */
[----:B------:R-:W-:Y:S05]  /*5520*/  UMOV UR28, UR60 ;  /* 0x0000003c001c7c82 */ /* 0x000fea0008000000 */
[----:B-1----:R-:W1:Y:S01]  /*5530*/  @!P1 LDC R3, c[0x0][0xb0c] ;  /* 0x0002c300ff039b82 */ /* 0x002e620000000800 */
[----:B------:R-:W-:Y:S01]  /*5540*/  IMAD.U32 R21, RZ, RZ, UR5 ;  /* 0x00000005ff157e24 */ /* 0x000fe2000f8e00ff */
[----:B------:R-:W-:Y:S01]  /*5550*/  @!UP1 UIADD3 UR10, UPT, UPT, UR34, 0x40, URZ ;  /* 0x00000040220a9890 */ /* 0x000fe2000fffe0ff */
[----:B------:R-:W-:Y:S01]  /*5560*/  @!P4 R2UR UR6, R20 ;  /* 0x000000001406c2ca */ /* 0x000fe200000e0000 */
[----:B------:R-:W-:Y:S01]  /*5570*/  @!UP1 UIADD3 UR8, UPT, UPT, UR4, 0x1a00, URZ ;  /* 0x00001a0004089890 */ /* 0x000fe2000fffe0ff */
[----:B------:R-:W-:Y:S01]  /*5580*/  @!P4 IMAD.MOV.U32 R20, RZ, RZ, 0x1000 ;  /* 0x00001000ff14c424 */ /* 0x000fe200078e00ff */
[----:B------:R-:W-:Y:S01]  /*5590*/  @!P4 R2UR UR7, R21 ;  /* 0x000000001507c2ca */ /* 0x000fe200000e0000 */
[----:B------:R-:W-:Y:S01]  /*55a0*/  VOTEU.ALL UP1, P4 ;  /* 0x0000000000ff7886 */ /* 0x000fe20002020000 */
[----:B------:R-:W-:Y:S01]  /*55b0*/  UMOV UR9, UR25 ;  /* 0x0000001900097c82 */ /* 0x000fe20008000000 */
[----:B------:R-:W-:Y:S01]  /*55c0*/  UMOV UR11, UR35 ;  /* 0x00000023000b7c82 */ /* 0x000fe20008000000 */
[----:B------:R-:W-:Y:S01]  /*55d0*/  UMOV UR12, UR60 ;  /* 0x0000003c000c7c82 */ /* 0x000fe20008000000 */
[----:B------:R-:W-:Y:S08]  /*55e0*/  UPRMT UR5, UR37, 0x654, UR25 ;  /* 0x0000065425057896 */ /* 0x000ff00008000019 */
[----:B------:R1:W-:Y:S02]  /*55f0*/  @!UP2 UTMALDG.3D [UR24], [UR6], desc[UR16] ;  /* 0x000010180600a5b4 */ /* 0x0003e40008011000 */
[----:B-1----:R-:W-:Y:S01]  /*5600*/  @!P1 ISETP.NE.AND P2, PT, R3, 0x1, PT ;  /* 0x000000010300980c */ /* 0x002fe20003f45270 */
[C---:B--2---:R-:W-:Y:S01]  /*5610*/  @!P1 IMAD.HI.U32 R14, R13.reuse, R14, RZ ;  /* 0x0000000e0d0e9227 */ /* 0x044fe200078e00ff */
[----:B----4-:R-:W-:Y:S01]  /*5620*/  @!P1 ISETP.NE.AND P0, PT, R10, 0x1, PT ;  /* 0x000000010a00980c */ /* 0x010fe20003f05270 */
[----:B------:R1:W-:Y:S01]  /*5630*/  @!UP1 UTMALDG.3D [UR8], [UR6], desc[UR16] ;  /* 0x00001008060095b4 */ /* 0x0003e20008011000 */
[----:B------:R1:W-:Y:S01]  /*5640*/  @!P4 SYNCS.ARRIVE.TRANS64.RED.A0TR RZ, [UR4+0x38], R20 ;  /* 0x00003814ffffc9a7 */ /* 0x0003e20008300404 */
[C---:B------:R-:W-:Y:S01]  /*5650*/  @!P1 IMAD.HI.U32 R11, R8.reuse, R11, RZ ;  /* 0x0000000b080b9227 */ /* 0x040fe200078e00ff */
[----:B------:R-:W-:Y:S04]  /*5660*/  @!P1 SHF.R.U32.HI R14, RZ, R15, R14 ;  /* 0x0000000fff0e9219 */ /* 0x000fe8000001160e */
[----:B-----5:R-:W-:Y:S02]  /*5670*/  @!P1 SHF.R.U32.HI R9, RZ, R0, R11 ;  /* 0x00000000ff099219 */ /* 0x020fe4000001160b */
[----:B------:R-:W-:Y:S02]  /*5680*/  @!P1 SEL R14, R13, R14, !P2 ;  /* 0x0000000e0d0e9207 */ /* 0x000fe40005000000 */
[----:B------:R-:W-:Y:S05]  /*5690*/  @!P1 SEL R9, R8, R9, !P0 ;  /* 0x0000000908099207 */ /* 0x000fea0004000000 */
[----:B------:R-:W-:Y:S01]  /*56a0*/  @!P1 IMAD.IADD R0, R9, 0x1, -R14 ;  /* 0x0000000109009824 */ /* 0x000fe200078e0a0e */
[----:B------:R-:W-:Y:S01]  /*56b0*/  SYNCS.ARRIVE.TRANS64.RED.A1T0 RZ, [UR5], RZ ;  /* 0x000000ffffff79a7 */ /* 0x000fe20008100405 */
[----:B------:R-:W-:Y:S02]  /*56c0*/  @!P1 IMAD.IADD R9, R14, 0x1, -R9 ;  /* 0x000000010e099824 */ /* 0x000fe400078e0a09 */
[----:B------:R-:W-:Y:S02]  /*56d0*/  @!P1 IMAD R13, R0, R3, R13 ;  /* 0x00000003000d9224 */ /* 0x000fe400078e020d */
[----:B------:R-:W-:Y:S01]  /*56e0*/  @!P1 IMAD R8, R9, R10, R8 ;  /* 0x0000000a09089224 */ /* 0x000fe200078e0208 */
[----:B------:R-:W2:Y:S02]  /*56f0*/  SYNCS.PHASECHK.TRANS64.TRYWAIT P5, [UR4+0x58], R12 ;  /* 0x0000580cff0075a7 */ /* 0x000ea400080a1104 */
[----:B-12---:R-:W-:Y:S05]  /*5700*/  @!P5 BRA `(.L_x_93) ;  /* 0x000000380020d947 */ /* 0x006fea0003800000 */
.L_x_174:
[----:B-1----:R-:W-:Y:S01]  /*5710*/  @!P4 IADD3 R3, P0, PT, R36, 0x580, RZ ;  /* 0x000005802403c810 */ /* 0x002fe20007f1e0ff */
[----:B------:R-:W-:Y:S01]  /*5720*/  VOTEU.ALL UP1, P4 ;  /* 0x0000000000ff7886 */ /* 0x000fe20002020000 */
[----:B------:R-:W-:Y:S01]  /*5730*/  VOTEU.ALL UP2, P4 ;  /* 0x0000000000ff7886 */ /* 0x000fe20002040000 */
[----:B------:R-:W-:Y:S01]  /*5740*/  UMOV UR22, 0x0 ;  /* 0x0000000000167882 */ /* 0x000fe20000000000 */
[----:B------:R-:W-:Y:S01]  /*5750*/  @!P4 R2UR UR6, R3 ;  /* 0x000000000306c2ca */ /* 0x000fe200000e0000 */
[----:B------:R-:W-:Y:S01]  /*5760*/  @!P4 IMAD.X R0, RZ, RZ, R37, P0 ;  /* 0x000000ffff00c224 */ /* 0x000fe200000e0625 */
[----:B------:R-:W-:Y:S01]  /*5770*/  @!UP1 UIADD3 UR17, UPT, UPT, UR4, 0x40, URZ ;  /* 0x0000004004119890 */ /* 0x000fe2000fffe0ff */
[----:B------:R-:W-:Y:S01]  /*5780*/  ISETP.NE.AND P0, PT, R27, 0x2, PT ;  /* 0x000000021b00780c */ /* 0x000fe20003f05270 */
[----:B------:R-:W-:Y:S01]  /*5790*/  @!UP1 UIADD3 UR18, UPT, UPT, UR34, 0x20, URZ ;  /* 0x0000002022129890 */ /* 0x000fe2000fffe0ff */
[----:B------:R-:W-:Y:S01]  /*57a0*/  LOP3.LUT R32, R32, 0x1, RZ, 0x3c, !PT ;  /* 0x0000000120207812 */ /* 0x000fe200078e3cff */
[----:B------:R-:W-:Y:S01]  /*57b0*/  @!UP1 UIADD3 UR16, UPT, UPT, UR4, 0x2200, URZ ;  /* 0x0000220004109890 */ /* 0x000fe2000fffe0ff */
[----:B------:R-:W-:Y:S01]  /*57c0*/  @!P4 R2UR UR5, R0 ;  /* 0x000000000005c2ca */ /* 0x000fe200000e0000 */
[----:B------:R-:W-:Y:S01]  /*57d0*/  UMOV UR23, 0x10000000 ;  /* 0x1000000000177882 */ /* 0x000fe20000000000 */
[----:B------:R-:W-:Y:S01]  /*57e0*/  UMOV UR19, UR35 ;  /* 0x0000002300137c82 */ /* 0x000fe20008000000 */
[----:B------:R-:W-:Y:S01]  /*57f0*/  UMOV UR20, UR60 ;  /* 0x0000003c00147c82 */ /* 0x000fe20008000000 */
[----:B------:R-:W-:Y:S01]  /*5800*/  @!UP1 UIADD3 UR10, UPT, UPT, UR34, 0x50, URZ ;  /* 0x00000050220a9890 */ /* 0x000fe2000fffe0ff */
[----:B------:R-:W-:Y:S01]  /*5810*/  SEL R0, RZ, 0x1, P0 ;  /* 0x00000001ff007807 */ /* 0x000fe20000000000 */
[----:B------:R-:W-:Y:S01]  /*5820*/  IMAD.U32 R10, RZ, RZ, UR6 ;  /* 0x00000006ff0a7e24 */ /* 0x000fe2000f8e00ff */
[----:B------:R-:W-:Y:S01]  /*5830*/  @!UP1 UIADD3 UR8, UPT, UPT, UR4, 0x2a00, URZ ;  /* 0x00002a0004089890 */ /* 0x000fe2000fffe0ff */
[----:B------:R-:W-:Y:S01]  /*5840*/  IMAD.IADD R20, R8, 0x1, R58 ;  /* 0x0000000108147824 */ /* 0x000fe200078e023a */
[----:B------:R-:W-:Y:S01]  /*5850*/  VOTEU.ALL UP1, P4 ;  /* 0x0000000000ff7886 */ /* 0x000fe20002020000 */
[----:B------:R-:W-:Y:S01]  /*5860*/  UMOV UR11, UR35 ;  /* 0x00000023000b7c82 */ /* 0x000fe20008000000 */
[----:B------:R-:W-:Y:S01]  /*5870*/  @!P4 R2UR UR6, R10 ;  /* 0x000000000a06c2ca */ /* 0x000fe200000e0000 */
[----:B------:R-:W-:Y:S01]  /*5880*/  UMOV UR12, UR60 ;  /* 0x0000003c000c7c82 */ /* 0x000fe20008000000 */
[----:B------:R-:W-:Y:S01]  /*5890*/  IMAD.U32 R11, RZ, RZ, UR5 ;  /* 0x00000005ff0b7e24 */ /* 0x000fe2000f8e00ff */
[----:B------:R-:W-:Y:S01]  /*58a0*/  UMOV UR9, UR17 ;  /* 0x0000001100097c82 */ /* 0x000fe20008000000 */
[----:B------:R-:W-:Y:S01]  /*58b0*/  @P3 R2UR UR60, R24 ;  /* 0x00000000183c32ca */ /* 0x000fe200000e0000 */
[----:B------:R-:W-:Y:S01]  /*58c0*/  IMAD.IADD R21, R13, 0x1, R60 ;  /* 0x000000010d157824 */ /* 0x000fe200078e023c */
[----:B------:R-:W-:Y:S02]  /*58d0*/  LOP3.LUT R25, R25, R0, RZ, 0x3c, !PT ;  /* 0x0000000019197212 */ /* 0x000fe400078e3cff */
[----:B------:R-:W-:Y:S02]  /*58e0*/  @!P4 R2UR UR7, R11 ;  /* 0x000000000b07c2ca */ /* 0x000fe400000e0000 */
[----:B------:R-:W-:Y:S11]  /*58f0*/  SEL R27, R27, RZ, P0 ;  /* 0x000000ff1b1b7207 */ /* 0x000ff60000000000 */
[----:B------:R4:W-:Y:S01]  /*5900*/  @!UP2 UTMALDG.3D [UR16], [UR6], desc[UR22] ;  /* 0x000016100600a5b4 */ /* 0x0009e20008011000 */
[----:B------:R4:W-:Y:S01]  /*5910*/  @!UP1 UTMALDG.3D [UR8], [UR6], desc[UR22] ;  /* 0x00001608060095b4 */ /* 0x0009e20008011000 */
[----:B------:R4:W-:Y:S01]  /*5920*/  @!P4 SYNCS.ARRIVE.TRANS64.RED.A0TR RZ, [UR4+0x40], R23 ;  /* 0x00004017ffffc9a7 */ /* 0x0009e20008300404 */
[----:B------:R-:W-:Y:S01]  /*5930*/  UPLOP3.LUT UP1, UPT, UPT, UPT, UPT, 0x80, 0x8 ;  /* 0x000000000008789c */ /* 0x000fe20003f2f070 */
[----:B------:R-:W-:Y:S01]  /*5940*/  SYNCS.ARRIVE.TRANS64.RED.A1T0 RZ, [UR13], RZ ;  /* 0x000000ffffff79a7 */ /* 0x000fe2000810040d */
[----:B------:R-:W-:Y:S09]  /*5950*/  @P3 BRA `(.L_x_94) ;  /* 0xfffffff000a83947 */ /* 0x000ff2000383ffff */
[----:B------:R-:W-:-:S04]  /*5960*/  SHF.L.U32 R3, R32, 0x1f, RZ ;  /* 0x0000001f20037819 */ /* 0x000fc800000006ff */
[----:B------:R-:W1:Y:S02]  /*5970*/  SYNCS.PHASECHK.TRANS64.TRYWAIT P0, [UR4+0x48], R3 ;  /* 0x00004803ff0075a7 */ /* 0x000e640008001104 */
[----:B-1----:R-:W-:Y:S05]  /*5980*/  @!P0 BRA `(.L_x_95) ;  /* 0x0000003400988947 */ /* 0x002fea0003800000 */
.L_x_176:
[----:B------:R-:W2:Y:S02]  /*5990*/  SYNCS.PHASECHK.TRANS64.TRYWAIT P0, [UR4+0x50], R3 ;  /* 0x00005003ff0075a7 */ /* 0x000ea40008001104 */
[----:B--2---:R-:W-:Y:S05]  /*59a0*/  @!P0 BRA `(.L_x_96) ;  /* 0x0000003400a88947 */ /* 0x004fea0003800000 */
.L_x_178:
[----:B-1----:R-:W-:-:S07]  /*59b0*/  MOV R0, UR4 ;  /* 0x0000000400007c02 */ /* 0x002fce0008000f00 */
.L_x_97:
[----:B-1----:R-:W-:-:S04]  /*59c0*/  SHF.L.U32 R3, R32, 0x1f, RZ ;  /* 0x0000001f20037819 */ /* 0x002fc800000006ff */
[----:B------:R1:W2:Y:S03]  /*59d0*/  SYNCS.PHASECHK.TRANS64.TRYWAIT P0, [R0+URZ+0x58], R3 ;  /* 0x00005803000075a7 */ /* 0x0002a600080011ff */
[----:B--2---:R-:W-:Y:S05]  /*59e0*/  @!P0 NANOSLEEP.SYNCS 0x989680 ;  /* 0x009896800000895d */ /* 0x004fea0003900000 */
[----:B------:R-:W2:Y:S02]  /*59f0*/  @!P0 SYNCS.PHASECHK.TRANS64 P0, [R0+URZ+0x58], R3 ;  /* 0x00005803000085a7 */ /* 0x000ea400080010ff */
[----:B--2-4-:R-:W-:Y:S05]  /*5a00*/  @P0 EXIT ;  /* 0x000000000000094d */ /* 0x014fea0003800000 */
[----:B------:R-:W-:Y:S05]  /*5a10*/  BRA `(.L_x_97) ;  /* 0xfffffffc00e87947 */ /* 0x000fea000383ffff */
.L_x_84:
[----:B------:R-:W-:-:S06]  /*5a20*/  UISETP.GE.AND UP1, UPT, UR10, 0x4, UPT ;  /* 0x000000040a00788c */ /* 0x000fcc000bf26270 */
[----:B------:R-:W-:-:S13]  /*5a30*/  PLOP3.LUT P0, PT, PT, PT, UP1, 0x80, 0x8 ;  /* 0x000000000008781c */ /* 0x000fda0003f0f018 */
[----:B------:R-:W-:Y:S05]  /*5a40*/  @!P0 EXIT ;  /* 0x000000000000894d */ /* 0x000fea0003800000 */
[----:B------:R-:W-:Y:S01]  /*5a50*/  BAR.SYNC.DEFER_BLOCKING 0x6, 0xa0 ;  /* 0x0182800000007b1d */ /* 0x000fe20000010000 */
[----:B------:R-:W-:Y:S02]  /*5a60*/  IMAD.SHL.U32 R7, R66, 0x200000, RZ ;  /* 0x0020000042077824 */ /* 0x000fe400078e00ff */
[----:B------:R-:W-:Y:S02]  /*5a70*/  HFMA2 R71, -RZ, RZ, 0, 5.9604644775390625e-08 ;  /* 0x00000001ff477431 */ /* 0x000fe400000001ff */
[C---:B------:R-:W-:Y:S01]  /*5a80*/  IMAD.SHL.U32 R65, R72.reuse, 0x10, RZ ;  /* 0x0000001048417824 */ /* 0x040fe200078e00ff */
[----:B------:R-:W-:Y:S01]  /*5a90*/  MOV R69, RZ ;  /* 0x000000ff00457202 */ /* 0x000fe20000000f00 */
[C---:B------:R-:W-:Y:S01]  /*5aa0*/  IMAD.U32 R2, R72.reuse, 0x10000, RZ ;  /* 0x0001000048027824 */ /* 0x040fe200078e00ff */
[----:B------:R-:W-:Y:S01]  /*5ab0*/  UMOV UR36, 0x400 ;  /* 0x0000040000247882 */ /* 0x000fe20000000000 */
[----:B------:R-:W1:Y:S01]  /*5ac0*/  LDC R63, c[0x0][0x370] ;  /* 0x0000dc00ff3f7b82 */ /* 0x000e620000000800 */
[----:B------:R-:W-:Y:S01]  /*5ad0*/  ULEA UR36, UR37, UR36, 0x18 ;  /* 0x0000002425247291 */ /* 0x000fe2000f8ec0ff */
[----:B------:R-:W-:Y:S01]  /*5ae0*/  IMAD.SHL.U32 R64, R72, 0x2, RZ ;  /* 0x0000000248407824 */ /* 0x000fe200078e00ff */
[----:B------:R-:W-:Y:S01]  /*5af0*/  LOP3.LUT R7, R7, 0x200000, RZ, 0xc0, !PT ;  /* 0x0020000007077812 */ /* 0x000fe200078ec0ff */
[----:B------:R-:W-:Y:S01]  /*5b00*/  IMAD.SHL.U32 R5, R66, 0x200, RZ ;  /* 0x0000020042057824 */ /* 0x000fe200078e00ff */
[C---:B------:R-:W-:Y:S01]  /*5b10*/  LOP3.LUT R9, R65.reuse, 0x40, RZ, 0xc0, !PT ;  /* 0x0000004041097812 */ /* 0x040fe200078ec0ff */
[----:B------:R-:W-:Y:S01]  /*5b20*/  UIADD3 UR4, UPT, UPT, UR36, 0x200, URZ ;  /* 0x0000020024047890 */ /* 0x000fe2000fffe0ff */
[----:B------:R-:W-:Y:S01]  /*5b30*/  LOP3.LUT R0, R65, 0x5b0, RZ, 0xc0, !PT ;  /* 0x000005b041007812 */ /* 0x000fe200078ec0ff */
[----:B------:R-:W2:Y:S01]  /*5b40*/  LDC R28, c[0x0][0xb0c] ;  /* 0x0002c300ff1c7b82 */ /* 0x000ea20000000800 */
[----:B------:R-:W-:Y:S01]  /*5b50*/  LOP3.LUT R2, R7, 0x400000, R2, 0xf8, !PT ;  /* 0x0040000007027812 */ /* 0x000fe200078ef802 */
[----:B------:R-:W-:Y:S01]  /*5b60*/  IMAD.MOV.U32 R33, RZ, RZ, RZ ;  /* 0x000000ffff217224 */ /* 0x000fe200078e00ff */
[----:B------:R-:W-:Y:S01]  /*5b70*/  LOP3.LUT R64, R9, 0x8, R64, 0xf8, !PT ;  /* 0x0000000809407812 */ /* 0x000fe200078ef840 */
[----:B------:R-:W-:Y:S01]  /*5b80*/  IMAD.MOV.U32 R70, RZ, RZ, RZ ;  /* 0x000000ffff467224 */ /* 0x000fe200078e00ff */
[----:B------:R-:W-:Y:S01]  /*5b90*/  LOP3.LUT R5, R0, 0x200, R5, 0xf8, !PT ;  /* 0x0000020000057812 */ /* 0x000fe200078ef805 */
[----:B------:R-:W-:Y:S01]  /*5ba0*/  IMAD.MOV.U32 R80, RZ, RZ, RZ ;  /* 0x000000ffff507224 */ /* 0x000fe200078e00ff */
[----:B------:R-:W-:Y:S01]  /*5bb0*/  LOP3.LUT P0, RZ, R65, 0x40, RZ, 0xc0, !PT ;  /* 0x0000004041ff7812 */ /* 0x000fe2000780c0ff */
[----:B------:R-:W3:Y:S01]  /*5bc0*/  LDC R61, c[0x0][0xb20] ;  /* 0x0002c800ff3d7b82 */ /* 0x000ee20000000800 */
[----:B------:R-:W4:Y:S01]  /*5bd0*/  LDS R3, [UR36+0x120] ;  /* 0x00012024ff037984 */ /* 0x000f220008000800 */
[----:B------:R-:W-:Y:S01]  /*5be0*/  LOP3.LUT R64, R5, R64, RZ, 0xfc, !PT ;  /* 0x0000004005407212 */ /* 0x000fe200078efcff */
[----:B------:R-:W-:Y:S01]  /*5bf0*/  IMAD.U32 R67, RZ, RZ, UR4 ;  /* 0x00000004ff437e24 */ /* 0x000fe2000f8e00ff */
[----:B------:R-:W-:Y:S01]  /*5c00*/  P2R R0, PR, RZ, 0x1 ;  /* 0x00000001ff007803 */ /* 0x000fe20000000000 */
[----:B------:R-:W1:Y:S01]  /*5c10*/  LDCU.64 UR48, c[0x0][0x348] ;  /* 0x00006900ff3077ac */ /* 0x000e620008000a00 */
[----:B------:R-:W-:-:S02]  /*5c20*/  LOP3.LUT R72, R72, 0x60, RZ, 0xc0, !PT ;  /* 0x0000006048487812 */ /* 0x000fc400078ec0ff */
[----:B------:R-:W1:Y:S01]  /*5c30*/  LDC R27, c[0x0][0xb30] ;  /* 0x0002cc00ff1b7b82 */ /* 0x000e620000000800 */
[----:B------:R-:W1:Y:S01]  /*5c40*/  LDCU.64 UR44, c[0x0][0x888] ;  /* 0x00011100ff2c77ac */ /* 0x000e620008000a00 */
[----:B------:R-:W1:Y:S06]  /*5c50*/  LDCU.64 UR46, c[0x0][0x890] ;  /* 0x00011200ff2e77ac */ /* 0x000e6c0008000a00 */
[----:B------:R-:W1:Y:S01]  /*5c60*/  LDC.64 R56, c[0x0][0xb10] ;  /* 0x0002c400ff387b82 */ /* 0x000e620000000a00 */
[----:B------:R-:W-:Y:S01]  /*5c70*/  UMOV UR39, URZ ;  /* 0x000000ff00277c82 */ /* 0x000fe20008000000 */
[----:B------:R-:W-:-:S06]  /*5c80*/  UMOV UR38, URZ ;  /* 0x000000ff00267c82 */ /* 0x000fcc0008000000 */
[----:B------:R-:W1:Y:S08]  /*5c90*/  LDC.64 R24, c[0x0][0xb18] ;  /* 0x0002c600ff187b82 */ /* 0x000e700000000a00 */
[----:B------:R-:W1:Y:S08]  /*5ca0*/  LDC.64 R22, c[0x0][0xb28] ;  /* 0x0002ca00ff167b82 */ /* 0x000e700000000a00 */
[----:B------:R-:W1:Y:S01]  /*5cb0*/  LDC.64 R54, c[0x0][0x8b0] ;  /* 0x00022c00ff367b82 */ /* 0x000e620000000a00 */
[----:B----4-:R-:W-:-:S07]  /*5cc0*/  IMAD.IADD R2, R3, 0x1, R2 ;  /* 0x0000000103027824 */ /* 0x010fce00078e0202 */
[----:B------:R-:W4:Y:S08]  /*5cd0*/  LDC.64 R52, c[0x0][0x8a8] ;  /* 0x00022a00ff347b82 */ /* 0x000f300000000a00 */
[----:B--23--:R-:W1:Y:S02]  /*5ce0*/  LDC R62, c[0x0][0x374] ;  /* 0x0000dd00ff3e7b82 */ /* 0x00ce640000000800 */
.L_x_134:
[C---:B------:R-:W-:Y:S02]  /*5cf0*/  LEA R0, R80.reuse, UR36, 0x3 ;  /* 0x0000002450007c11 */ /* 0x040fe4000f8e18ff */
[----:B------:R-:W-:Y:S02]  /*5d00*/  SHF.L.U32 R3, R69, 0x1f, RZ ;  /* 0x0000001f45037819 */ /* 0x000fe400000006ff */
[----:B------:R-:W-:Y:S02]  /*5d10*/  LEA R16, R80, UR36, 0x4 ;  /* 0x0000002450107c11 */ /* 0x000fe4000f8e20ff */
[----:B------:R-:W2:Y:S02]  /*5d20*/  SYNCS.PHASECHK.TRANS64.TRYWAIT P0, [R0+URZ+0x70], R3 ;  /* 0x00007003000075a7 */ /* 0x000ea400080011ff */
[----:B-12---:R-:W-:Y:S05]  /*5d30*/  @!P0 BRA `(.L_x_98) ;  /* 0x0000003000dc8947 */ /* 0x006fea0003800000 */
.L_x_179:
[----:B------:R-:W3:Y:S01]  /*5d40*/  LDC.64 R14, c[0x0][0xb10] ;  /* 0x0002c400ff0e7b82 */ /* 0x000ee20000000a00 */
[----:B------:R-:W4:Y:S01]  /*5d50*/  LDS.128 R16, [R16+0x100] ;  /* 0x0001000010107984 */ /* 0x000f220000000c00 */
[----:B-1----:R-:W-:Y:S01]  /*5d60*/  ISETP.NE.AND P1, PT, R27, 0x1, PT ;  /* 0x000000011b00780c */ /* 0x002fe20003f25270 */
[----:B--2---:R-:W-:Y:S01]  /*5d70*/  VIADD R0, R0, 0x80 ;  /* 0x0000008000007836 */ /* 0x004fe20000000000 */
[----:B------:R-:W-:Y:S04]  /*5d80*/  ISETP.GE.AND P0, PT, R26, 0x1, PT ;  /* 0x000000011a00780c */ /* 0x000fe80003f06270 */
[----:B------:R-:W1:Y:S01]  /*5d90*/  LDC.64 R12, c[0x0][0xb18] ;  /* 0x0002c600ff0c7b82 */ /* 0x000e620000000a00 */
[----:B------:R-:W-:Y:S01]  /*5da0*/  PRMT R0, RZ, 0x654, R0 ;  /* 0x00000654ff007816 */ /* 0x000fe20000000000 */
[----:B------:R-:W-:Y:S01]  /*5db0*/  @!PT LDS RZ, [RZ] ;  /* 0x00000000fffff984 */ /* 0x000fe20000000800 */
[----:B------:R-:W-:Y:S01]  /*5dc0*/  @!PT LDS RZ, [RZ] ;  /* 0x00000000fffff984 */ /* 0x000fe20000000800 */
[----:B------:R-:W-:Y:S01]  /*5dd0*/  @!PT LDS RZ, [RZ] ;  /* 0x00000000fffff984 */ /* 0x000fe20000000800 */
[----:B------:R-:W-:Y:S01]  /*5de0*/  @!PT LDS RZ, [RZ] ;  /* 0x00000000fffff984 */ /* 0x000fe20000000800 */
[----:B------:R2:W-:Y:S06]  /*5df0*/  MEMBAR.ALL.CTA ;  /* 0x0000000000007992 */ /* 0x0005ec0000008000 */
[----:B--2---:R-:W2:Y:S01]  /*5e00*/  FENCE.VIEW.ASYNC.S ;  /* 0x00000000000073c6 */ /* 0x004ea20000000000 */
[----:B------:R-:W1:Y:S08]  /*5e10*/  @!P1 LDC R11, c[0x0][0xb20] ;  /* 0x0002c800ff0b9b82 */ /* 0x000e700000000800 */
[----:B------:R-:W1:Y:S01]  /*5e20*/  @!P1 LDC R10, c[0x0][0xb0c] ;  /* 0x0002c300ff0a9b82 */ /* 0x000e620000000800 */
[----:B--2---:R2:W-:Y:S01]  /*5e30*/  SYNCS.ARRIVE.TRANS64.RED.A1T0 RZ, [R0+URZ], RZ ;  /* 0x000000ff00ff79a7 */ /* 0x0045e200081004ff */
[----:B----4-:R-:W-:Y:S04]  /*5e40*/  LOP3.LUT P4, RZ, R18, 0x1, RZ, 0xc0, !PT ;  /* 0x0000000112ff7812 */ /* 0x010fe8000788c0ff */
[----:B------:R-:W-:Y:S09]  /*5e50*/  P2R R73, PR, RZ, 0x10 ;  /* 0x00000010ff497803 */ /* 0x000ff20000000000 */
[----:B------:R-:W-:Y:S02]  /*5e60*/  @P4 MOV R31, R16 ;  /* 0x00000010001f4202 */ /* 0x000fe40000000f00 */
[----:B------:R-:W-:Y:S01]  /*5e70*/  @P4 LOP3.LUT R29, R17, 0xffff, RZ, 0xc0, !PT ;  /* 0x0000ffff111d4812 */ /* 0x000fe200078ec0ff */
[----:B--23--:R-:W-:Y:S06]  /*5e80*/  @!P0 BRA `(.L_x_99) ;  /* 0x0000000000a48947 */ /* 0x00cfec0003800000 */
[----:B------:R-:W-:Y:S01]  /*5e90*/  IMAD.HI.U32 R34, R62, R25, RZ ;  /* 0x000000193e227227 */ /* 0x000fe200078e00ff */
[----:B------:R-:W-:Y:S02]  /*5ea0*/  ISETP.NE.AND P0, PT, R24, 0x1, PT ;  /* 0x000000011800780c */ /* 0x000fe40003f05270 */
[----:B------:R-:W-:Y:S01]  /*5eb0*/  ISETP.NE.AND P2, PT, R26, 0x1, PT ;  /* 0x000000011a00780c */ /* 0x000fe20003f45270 */
[-C--:B------:R-:W-:Y:S01]  /*5ec0*/  IMAD.HI.U32 R32, R63, R56.reuse, RZ ;  /* 0x000000383f207227 */ /* 0x080fe200078e00ff */
[----:B------:R-:W-:Y:S02]  /*5ed0*/  SHF.R.U32.HI R37, RZ, R61, R34 ;  /* 0x0000003dff257219 */ /* 0x000fe40000011622 */
[----:B------:R-:W-:Y:S01]  /*5ee0*/  ISETP.NE.AND P3, PT, R28, 0x1, PT ;  /* 0x000000011c00780c */ /* 0x000fe20003f65270 */
[----:B------:R-:W-:Y:S01]  /*5ef0*/  IMAD.HI.U32 R38, R29, R25, RZ ;  /* 0x000000191d267227 */ /* 0x000fe200078e00ff */
[----:B------:R-:W-:Y:S02]  /*5f00*/  SHF.R.U32.HI R32, RZ, R57, R32 ;  /* 0x00000039ff207219 */ /* 0x000fe40000011620 */
[----:B------:R-:W-:Y:S01]  /*5f10*/  SEL R3, R62, R37, !P0 ;  /* 0x000000253e037207 */ /* 0x000fe20004000000 */
[----:B------:R-:W-:Y:S01]  /*5f20*/  IMAD.HI.U32 R36, R31, R56, RZ ;  /* 0x000000381f247227 */ /* 0x000fe200078e00ff */
[----:B------:R-:W-:Y:S03]  /*5f30*/  SEL R7, R63, R32, !P3 ;  /* 0x000000203f077207 */ /* 0x000fe60005800000 */
[-C--:B------:R-:W-:Y:S01]  /*5f40*/  IMAD.HI.U32 R32, R3, R22.reuse, RZ ;  /* 0x0000001603207227 */ /* 0x080fe200078e00ff */
[----:B------:R-:W-:Y:S03]  /*5f50*/  SHF.R.U32.HI R36, RZ, R57, R36 ;  /* 0x00000039ff247219 */ /* 0x000fe60000011624 */
[----:B------:R-:W-:Y:S01]  /*5f60*/  IMAD.HI.U32 R34, R7, R22, RZ ;  /* 0x0000001607227227 */ /* 0x000fe200078e00ff */
[----:B------:R-:W-:Y:S02]  /*5f70*/  @P2 SHF.R.U32.HI R3, RZ, R23, R32 ;  /* 0x00000017ff032219 */ /* 0x000fe40000011620 */
[----:B------:R-:W-:Y:S02]  /*5f80*/  SHF.R.U32.HI R32, RZ, R61, R38 ;  /* 0x0000003dff207219 */ /* 0x000fe40000011626 */
[----:B------:R-:W-:Y:S01]  /*5f90*/  @P2 SHF.R.U32.HI R7, RZ, R23, R34 ;  /* 0x00000017ff072219 */ /* 0x000fe20000011622 */
[C---:B------:R-:W-:Y:S01]  /*5fa0*/  IMAD R4, R26.reuse, R3, RZ ;  /* 0x000000031a047224 */ /* 0x040fe200078e02ff */
[----:B------:R-:W-:Y:S02]  /*5fb0*/  SEL R5, R29, R32, !P0 ;  /* 0x000000201d057207 */ /* 0x000fe40004000000 */
[----:B------:R-:W-:Y:S01]  /*5fc0*/  SEL R3, R31, R36, !P3 ;  /* 0x000000241f037207 */ /* 0x000fe20005800000 */
[----:B------:R-:W-:Y:S01]  /*5fd0*/  IMAD R6, R26, R7, RZ ;  /* 0x000000071a067224 */ /* 0x000fe200078e02ff */
[C---:B------:R-:W-:Y:S01]  /*5fe0*/  ISETP.GE.AND P0, PT, R5.reuse, R4, PT ;  /* 0x000000040500720c */ /* 0x040fe20003f06270 */
[----:B------:R-:W-:Y:S03]  /*5ff0*/  IMAD.HI.U32 R8, R5, R22, RZ ;  /* 0x0000001605087227 */ /* 0x000fe600078e00ff */
[----:B------:R-:W-:Y:S01]  /*6000*/  ISETP.GE.OR P0, PT, R3, R6, P0 ;  /* 0x000000060300720c */ /* 0x000fe20000706670 */
[----:B------:R-:W-:Y:S01]  /*6010*/  IMAD.MOV R6, RZ, RZ, -R3 ;  /* 0x000000ffff067224 */ /* 0x000fe200078e0a03 */
[-C--:B------:R-:W-:Y:S03]  /*6020*/  SHF.R.U32.HI R8, RZ, R23.reuse, R8 ;  /* 0x00000017ff087219 */ /* 0x080fe60000011608 */
[----:B------:R-:W-:Y:S01]  /*6030*/  IMAD R31, R28, R6, R31 ;  /* 0x000000061c1f7224 */ /* 0x000fe200078e021f */
[----:B------:R-:W-:Y:S05]  /*6040*/  SEL R9, R5, R8, !P2 ;  /* 0x0000000805097207 */ /* 0x000fea0005000000 */
[----:B------:R-:W-:Y:S02]  /*6050*/  IMAD.MOV R8, RZ, RZ, -R9 ;  /* 0x000000ffff087224 */ /* 0x000fe400078e0a09 */
[C---:B------:R-:W-:Y:S04]  /*6060*/  @!P0 IMAD.HI.U32 R4, R3.reuse, R22, RZ ;  /* 0x0000001603048227 */ /* 0x040fe800078e00ff */
[----:B------:R-:W-:Y:S01]  /*6070*/  IMAD R8, R26, R8, R5 ;  /* 0x000000081a087224 */ /* 0x000fe200078e0205 */
[----:B------:R-:W-:Y:S04]  /*6080*/  @!P0 SHF.R.U32.HI R4, RZ, R23, R4 ;  /* 0x00000017ff048219 */ /* 0x000fe80000011604 */
[----:B------:R-:W-:Y:S02]  /*6090*/  @!P0 SEL R0, R3, R4, !P2 ;  /* 0x0000000403008207 */ /* 0x000fe40005000000 */
[----:B------:R-:W-:Y:S02]  /*60a0*/  IADD3 R4, PT, PT, -R5, RZ, RZ ;  /* 0x000000ff05047210 */ /* 0x000fe40007ffe1ff */
[----:B------:R-:W-:Y:S01]  /*60b0*/  @!P0 IADD3 R9, PT, PT, R9, -R0, RZ ;  /* 0x8000000009098210 */ /* 0x000fe20007ffe0ff */
[----:B------:R-:W-:Y:S02]  /*60c0*/  @!P0 IMAD R0, R7, R8, R0 ;  /* 0x0000000807008224 */ /* 0x000fe400078e0200 */
[----:B------:R-:W-:Y:S02]  /*60d0*/  IMAD R29, R24, R4, R29 ;  /* 0x00000004181d7224 */ /* 0x000fe400078e021d */
[----:B------:R-:W-:Y:S02]  /*60e0*/  @!P0 IMAD R5, R9, R26, R3 ;  /* 0x0000001a09058224 */ /* 0x000fe400078e0203 */
[----:B------:R-:W-:Y:S04]  /*60f0*/  @!P0 IMAD.MOV.U32 R3, RZ, RZ, R0 ;  /* 0x000000ffff038224 */ /* 0x000fe800078e0000 */
[----:B------:R-:W-:Y:S02]  /*6100*/  IMAD R31, R3, R28, R31 ;  /* 0x0000001c031f7224 */ /* 0x000fe400078e021f */
[----:B------:R-:W-:Y:S07]  /*6110*/  IMAD R29, R5, R24, R29 ;  /* 0x00000018051d7224 */ /* 0x000fee00078e021d */
.L_x_99:
[----:B-1----:R-:W-:Y:S01]  /*6120*/  @!P1 ISETP.NE.AND P0, PT, R12, 0x1, PT ;  /* 0x000000010c00980c */ /* 0x002fe20003f05270 */
[----:B------:R-:W-:Y:S01]  /*6130*/  @!P1 IMAD.HI.U32 R4, R29, R13, RZ ;  /* 0x0000000d1d049227 */ /* 0x000fe200078e00ff */
[----:B------:R-:W-:Y:S01]  /*6140*/  R2UR UR5, R21 ;  /* 0x00000000150572ca */ /* 0x000fe200000e0000 */
[----:B------:R-:W-:Y:S01]  /*6150*/  BSSY.RECONVERGENT B6, `(.L_x_100) ;  /* 0x0000031000067945 */ /* 0x000fe20003800200 */
[----:B------:R-:W-:Y:S01]  /*6160*/  R2UR UR4, R20 ;  /* 0x00000000140472ca */ /* 0x000fe200000e0000 */
[----:B------:R-:W-:Y:S01]  /*6170*/  @!P1 IMAD.HI.U32 R0, R31, R14, RZ ;  /* 0x0000000e1f009227 */ /* 0x000fe200078e00ff */
[----:B------:R-:W-:Y:S02]  /*6180*/  @!P1 SHF.R.U32.HI R4, RZ, R11, R4 ;  /* 0x0000000bff049219 */ /* 0x000fe40000011604 */
[----:B------:R-:W-:Y:S01]  /*6190*/  @!P1 ISETP.NE.AND P2, PT, R10, 0x1, PT ;  /* 0x000000010a00980c */ /* 0x000fe20003f45270 */
[----:B------:R-:W-:Y:S01]  /*61a0*/  VIADD R80, R80, 0x1 ;  /* 0x0000000150507836 */ /* 0x000fe20000000000 */
[----:B------:R-:W-:Y:S02]  /*61b0*/  @!P1 SEL R3, R29, R4, !P0 ;  /* 0x000000041d039207 */ /* 0x000fe40004000000 */
[----:B------:R-:W-:Y:S02]  /*61c0*/  @!P1 SHF.R.U32.HI R0, RZ, R15, R0 ;  /* 0x0000000fff009219 */ /* 0x000fe40000011600 */
[----:B------:R-:W-:Y:S01]  /*61d0*/  LOP3.LUT P0, RZ, R67, 0x90, RZ, 0xc0, !PT ;  /* 0x0000009043ff7812 */ /* 0x000fe2000780c0ff */
[----:B------:R-:W-:Y:S01]  /*61e0*/  USHF.L.U32 UR42, UR5, 0x6, URZ ;  /* 0x00000006052a7899 */ /* 0x000fe200080006ff */
[----:B------:R-:W-:Y:S01]  /*61f0*/  @!P1 SEL R4, R31, R0, !P2 ;  /* 0x000000001f049207 */ /* 0x000fe20005000000 */
[----:B------:R-:W-:Y:S01]  /*6200*/  UIMAD UR41, UR4, 0x60, URZ ;  /* 0x00000060042978a4 */ /* 0x000fe2000f8e02ff */
[----:B------:R-:W-:Y:S03]  /*6210*/  @P4 SHF.R.U32.HI R68, RZ, 0x10, R17 ;  /* 0x00000010ff444819 */ /* 0x000fe60000011611 */
[----:B------:R-:W-:Y:S02]  /*6220*/  @!P1 IMAD.IADD R0, R3, 0x1, -R4 ;  /* 0x0000000103009824 */ /* 0x000fe400078e0a04 */
[----:B------:R-:W-:Y:S02]  /*6230*/  @!P1 IMAD.IADD R3, R4, 0x1, -R3 ;  /* 0x0000000104039824 */ /* 0x000fe400078e0a03 */
[----:B------:R-:W-:Y:S02]  /*6240*/  @!P1 IMAD R31, R0, R10, R31 ;  /* 0x0000000a001f9224 */ /* 0x000fe400078e021f */
[----:B------:R-:W-:Y:S01]  /*6250*/  @!P1 IMAD R29, R3, R12, R29 ;  /* 0x0000000c031d9224 */ /* 0x000fe200078e021d */
[----:B------:R-:W-:Y:S06]  /*6260*/  @!P0 BRA `(.L_x_101) ;  /* 0x00000000007c8947 */ /* 0x000fec0003800000 */
[----:B------:R-:W1:Y:S01]  /*6270*/  LDCU.64 UR8, c[0x4][0x80] ;  /* 0x01001000ff0877ac */ /* 0x000e620008000a00 */
[----:B------:R-:W-:Y:S01]  /*6280*/  MOV R16, 0x0 ;  /* 0x0000000000107802 */ /* 0x000fe20000000f00 */
[----:B------:R-:W-:Y:S02]  /*6290*/  HFMA2 R12, -RZ, RZ, 0, 5.9604644775390625e-08 ;  /* 0x00000001ff0c7431 */ /* 0x000fe400000001ff */
[----:B------:R-:W-:Y:S01]  /*62a0*/  IMAD.MOV.U32 R8, RZ, RZ, 0x70 ;  /* 0x00000070ff087424 */ /* 0x000fe200078e00ff */
[----:B------:R2:W3:Y:S01]  /*62b0*/  LDC.64 R14, c[0x4][R16] ;  /* 0x01000000100e7b82 */ /* 0x0004e20000000a00 */
[----:B------:R-:W4:Y:S01]  /*62c0*/  LDCU.64 UR6, c[0x4][0x88] ;  /* 0x01001100ff0677ac */ /* 0x000f220008000a00 */
[----:B------:R-:W-:Y:S01]  /*62d0*/  IMAD.MOV.U32 R13, RZ, RZ, RZ ;  /* 0x000000ffff0d7224 */ /* 0x000fe200078e00ff */
[----:B------:R-:W2:Y:S01]  /*62e0*/  LDCU.64 UR4, c[0x4][0x8] ;  /* 0x01000100ff0477ac */ /* 0x000ea20008000a00 */
[----:B-1----:R-:W-:Y:S01]  /*62f0*/  MOV R5, UR9 ;  /* 0x0000000900057c02 */ /* 0x002fe20008000f00 */
[----:B------:R-:W-:Y:S01]  /*6300*/  IMAD.U32 R4, RZ, RZ, UR8 ;  /* 0x00000008ff047e24 */ /* 0x000fe2000f8e00ff */
[----:B----4-:R-:W-:Y:S01]  /*6310*/  MOV R7, UR7 ;  /* 0x0000000700077c02 */ /* 0x010fe20008000f00 */
[----:B------:R-:W-:Y:S01]  /*6320*/  IMAD.U32 R6, RZ, RZ, UR6 ;  /* 0x00000006ff067e24 */ /* 0x000fe2000f8e00ff */
[----:B--2---:R-:W-:Y:S01]  /*6330*/  MOV R11, UR5 ;  /* 0x00000005000b7c02 */ /* 0x004fe20008000f00 */
[----:B------:R-:W-:Y:S02]  /*6340*/  IMAD.U32 R10, RZ, RZ, UR4 ;  /* 0x00000004ff0a7e24 */ /* 0x000fe4000f8e00ff */
[----:B------:R-:W-:Y:S07]  /*6350*/  LEPC R20, `(.L_x_102) ;  /* 0x000000001014794e */ /* 0x000fee0000000000 */
[----:B---3-5:R-:W-:Y:S05]  /*6360*/  CALL.ABS.NOINC R14 ;  /* 0x000000000e007343 */ /* 0x028fea0003c00000 */
.L_x_102:
[----:B------:R-:W1:Y:S01]  /*6370*/  LDCU.64 UR8, c[0x4][0x80] ;  /* 0x01001000ff0877ac */ /* 0x000e620008000a00 */
[----:B------:R-:W2:Y:S01]  /*6380*/  LDC.64 R16, c[0x4][R16] ;  /* 0x0100000010107b82 */ /* 0x000ea20000000a00 */
[----:B------:R-:W-:Y:S02]  /*6390*/  HFMA2 R12, -RZ, RZ, 0, 5.9604644775390625e-08 ;  /* 0x00000001ff0c7431 */ /* 0x000fe400000001ff */
[----:B------:R-:W-:Y:S02]  /*63a0*/  IMAD.MOV.U32 R8, RZ, RZ, 0x70 ;  /* 0x00000070ff087424 */ /* 0x000fe400078e00ff */
[----:B------:R-:W-:Y:S01]  /*63b0*/  IMAD.MOV.U32 R13, RZ, RZ, RZ ;  /* 0x000000ffff0d7224 */ /* 0x000fe200078e00ff */
[----:B------:R-:W3:Y:S01]  /*63c0*/  LDCU.64 UR6, c[0x4][0x88] ;  /* 0x01001100ff0677ac */ /* 0x000ee20008000a00 */
[----:B------:R-:W4:Y:S01]  /*63d0*/  LDCU.64 UR4, c[0x4][0x8] ;  /* 0x01000100ff0477ac */ /* 0x000f220008000a00 */
[----:B-1----:R-:W-:Y:S02]  /*63e0*/  MOV R4, UR8 ;  /* 0x0000000800047c02 */ /* 0x002fe40008000f00 */
[----:B------:R-:W-:Y:S02]  /*63f0*/  MOV R5, UR9 ;  /* 0x0000000900057c02 */ /* 0x000fe40008000f00 */
[----:B---3--:R-:W-:Y:S01]  /*6400*/  MOV R7, UR7 ;  /* 0x0000000700077c02 */ /* 0x008fe20008000f00 */
[----:B------:R-:W-:Y:S01]  /*6410*/  IMAD.U32 R6, RZ, RZ, UR6 ;  /* 0x00000006ff067e24 */ /* 0x000fe2000f8e00ff */
[----:B----4-:R-:W-:Y:S01]  /*6420*/  MOV R11, UR5 ;  /* 0x00000005000b7c02 */ /* 0x010fe20008000f00 */
[----:B------:R-:W-:Y:S02]  /*6430*/  IMAD.U32 R10, RZ, RZ, UR4 ;  /* 0x00000004ff0a7e24 */ /* 0x000fe4000f8e00ff */
[----:B------:R-:W-:Y:S07]  /*6440*/  LEPC R20, `(.L_x_101) ;  /* 0x000000001014794e */ /* 0x000fee0000000000 */
[----:B--2---:R-:W-:Y:S05]  /*6450*/  CALL.ABS.NOINC R16 ;  /* 0x0000000010007343 */ /* 0x004fea0003c00000 */
.L_x_101:
[----:B------:R-:W-:Y:S05]  /*6460*/  BSYNC.RECONVERGENT B6 ;  /* 0x0000000000067941 */ /* 0x000fea0003800200 */
.L_x_100:
[----:B------:R-:W-:Y:S01]  /*6470*/  ISETP.NE.U32.AND P4, PT, R54, RZ, PT ;  /* 0x000000ff3600720c */ /* 0x000fe20003f85070 */
[----:B------:R-:W-:Y:S01]  /*6480*/  UISETP.NE.AND UP2, UPT, UR50, URZ, UPT ;  /* 0x000000ff3200728c */ /* 0x000fe2000bf45270 */
[----:B------:R-:W-:Y:S01]  /*6490*/  ISETP.NE.U32.AND P2, PT, RZ, UR44, PT ;  /* 0x0000002cff007c0c */ /* 0x000fe2000bf45070 */
[----:B------:R-:W-:Y:S01]  /*64a0*/  UISETP.NE.U32.AND UP1, UPT, UR46, URZ, UPT ;  /* 0x000000ff2e00728c */ /* 0x000fe2000bf25070 */
[----:B------:R-:W-:Y:S01]  /*64b0*/  ISETP.NE.AND.EX P4, PT, R55, RZ, PT, P4 ;  /* 0x000000ff3700720c */ /* 0x000fe20003f85340 */
[----:B------:R-:W-:Y:S01]  /*64c0*/  UPLOP3.LUT UP0, UPT, UPT, UPT, UPT, 0x40, 0x4 ;  /* 0x000000000004789c */ /* 0x000fe20003f0e870 */
[----:B------:R-:W-:Y:S01]  /*64d0*/  ISETP.NE.AND.EX P2, PT, RZ, UR45, PT, P2 ;  /* 0x0000002dff007c0c */ /* 0x000fe2000bf45320 */
[----:B------:R-:W-:Y:S01]  /*64e0*/  UISETP.NE.AND.EX UP1, UPT, UR47, URZ, UPT, UP1 ;  /* 0x000000ff2f00728c */ /* 0x000fe2000bf25310 */
[----:B------:R-:W-:Y:S04]  /*64f0*/  PLOP3.LUT P1, PT, PT, PT, UP2, 0x80, 0x8 ;  /* 0x000000000008781c */ /* 0x000fe80003f2f028 */
[----:B------:R-:W-:Y:S06]  /*6500*/  @UP2 UPLOP3.LUT UP0, UPT, UPT, UPT, UP1, 0x80, 0x8 ;  /* 0x000000000008289c */ /* 0x000fec0003f0f010 */
[----:B------:R-:W-:Y:S01]  /*6510*/  PLOP3.LUT P0, PT, PT, PT, UP0, 0x80, 0x8 ;  /* 0x000000000008781c */ /* 0x000fe20003f0f008 */
[----:B------:R-:W-:Y:S01]  /*6520*/  @!UPT UIADD3 URZ, UPT, UPT, URZ, URZ, URZ ;  /* 0x000000fffffff290 */ /* 0x000fe2000fffe0ff */
[----:B------:R-:W-:Y:S11]  /*6530*/  BRA.U !UP1, `(.L_x_103) ;  /* 0x0000000109387547 */ /* 0x000ff6000b800000 */
[----:B------:R-:W-:Y:S01]  /*6540*/  UISETP.NE.U32.AND UP0, UPT, UR44, URZ, UPT ;  /* 0x000000ff2c00728c */ /* 0x000fe2000bf05070 */
[----:B------:R-:W-:Y:S02]  /*6550*/  HFMA2 R0, -RZ, RZ, 0, 5.9604644775390625e-08 ;  /* 0x00000001ff007431 */ /* 0x000fe400000001ff */
[----:B------:R-:W-:Y:S01]  /*6560*/  IMAD.MOV.U32 R59, RZ, RZ, 0x1 ;  /* 0x00000001ff3b7424 */ /* 0x000fe200078e00ff */
[----:B------:R-:W-:Y:S06]  /*6570*/  UISETP.NE.AND.EX UP0, UPT, UR45, URZ, UPT, UP0 ;  /* 0x000000ff2d00728c */ /* 0x000fec000bf05300 */
[----:B------:R-:W-:Y:S05]  /*6580*/  PLOP3.LUT P3, PT, PT, PT, UP0, 0x80, 0x8 ;  /* 0x000000000008781c */ /* 0x000fea0003f6f008 */
[----:B------:R-:W1:Y:S01]  /*6590*/  @UP0 LDCU.64 UR4, c[0x0][0x888] ;  /* 0x00011100ff0407ac */ /* 0x000e620008000a00 */
[----:B------:R-:W-:Y:S07]  /*65a0*/  @UP0 UIMAD UR6, UR60, UR46, URZ ;  /* 0x0000002e3c0602a4 */ /* 0x000fee000f8e02ff */
[----:B------:R-:W-:Y:S01]  /*65b0*/  @!P3 PRMT R59, R0, 0x7610, R59 ;  /* 0x00007610003bb816 */ /* 0x000fe2000000003b */
[----:B-1----:R-:W-:Y:S06]  /*65c0*/  @UP0 UIMAD.WIDE UR4, UR6, 0x4, UR4 ;  /* 0x00000004060408a5 */ /* 0x002fec000f8e0204 */
[----:B------:R-:W-:Y:S01]  /*65d0*/  IMAD.U32 R4, RZ, RZ, UR4 ;  /* 0x00000004ff047e24 */ /* 0x000fe2000f8e00ff */
[----:B------:R-:W-:Y:S04]  /*65e0*/  MOV R5, UR5 ;  /* 0x0000000500057c02 */ /* 0x000fe80008000f00 */
[----:B------:R-:W1:Y:S01]  /*65f0*/  @!UP0 LDCU UR4, c[0x0][0x880] ;  /* 0x00011000ff0487ac */ /* 0x000e620008000800 */
[----:B-----5:R2:W5:Y:S02]  /*6600*/  @P3 LDG.E R35, desc[UR52][R4.64] ;  /* 0x0000003404233981 */ /* 0x020564000c1e1900 */
[----:B-12---:R-:W-:Y:S02]  /*6610*/  @!P3 IMAD.U32 R35, RZ, RZ, UR4 ;  /* 0x00000004ff23be24 */ /* 0x006fe4000f8e00ff */
.L_x_103:
[----:B------:R-:W-:Y:S05]  /*6620*/  @!P4 BRA `(.L_x_104) ;  /* 0x000000000020c947 */ /* 0x000fea0003800000 */
[----:B------:R-:W-:Y:S04]  /*6630*/  ISETP.NE.U32.AND P3, PT, R52, RZ, PT ;  /* 0x000000ff3400720c */ /* 0x000fe80003f65070 */
[----:B------:R-:W-:Y:S11]  /*6640*/  ISETP.NE.AND.EX P3, PT, R53, RZ, PT, P3 ;  /* 0x000000ff3500720c */ /* 0x000ff60003f65330 */
[----:B------:R-:W-:Y:S02]  /*6650*/  @!UPT UIADD3 URZ, UPT, UPT, URZ, URZ, URZ ;  /* 0x000000fffffff290 */ /* 0x000fe4000fffe0ff */
[----:B------:R-:W1:Y:S01]  /*6660*/  @P3 LDC.64 R4, c[0x0][0x8a8] ;  /* 0x00022a00ff043b82 */ /* 0x000e620000000a00 */
[----:B------:R-:W-:Y:S04]  /*6670*/  @P3 IMAD R0, R54, UR60, RZ ;  /* 0x0000003c36003c24 */ /* 0x000fe8000f8e02ff */
[----:B-1----:R-:W-:Y:S05]  /*6680*/  @P3 IMAD.WIDE R4, R0, 0x4, R4 ;  /* 0x0000000400043825 */ /* 0x002fea00078e0204 */
[----:B-----5:R1:W5:Y:S02]  /*6690*/  @P3 LDG.E R30, desc[UR52][R4.64] ;  /* 0x00000034041e3981 */ /* 0x020364000c1e1900 */
[----:B-1----:R-:W2:Y:S02]  /*66a0*/  @!P3 LDC R30, c[0x0][0x8a0] ;  /* 0x00022800ff1ebb82 */ /* 0x002ea40000000800 */
.L_x_104:
[----:B-----5:R-:W-:Y:S01]  /*66b0*/  FSETP.NEU.AND P3, PT, R35, RZ, PT ;  /* 0x000000ff2300720b */ /* 0x020fe20003f6d000 */
[----:B------:R-:W-:Y:S01]  /*66c0*/  IMAD.SHL.U32 R81, R64, 0x2, RZ ;  /* 0x0000000240517824 */ /* 0x000fe200078e00ff */
[----:B------:R-:W-:Y:S01]  /*66d0*/  SEL R5, RZ, 0xffffffff, P2 ;  /* 0xffffffffff057807 */ /* 0x000fe20001000000 */
[----:B------:R-:W-:Y:S01]  /*66e0*/  BSSY B1, `(.L_x_105) ;  /* 0x0000034000017945 */ /* 0x000fe20003800000 */
[----:B------:R-:W-:Y:S01]  /*66f0*/  @P1 LOP3.LUT P2, RZ, R59, 0xff, RZ, 0xc0, !PT ;  /* 0x000000ff3bff1812 */ /* 0x000fe2000784c0ff */
[----:B------:R-:W-:Y:S01]  /*6700*/  IMAD.MOV.U32 R39, RZ, RZ, 0x1 ;  /* 0x00000001ff277424 */ /* 0x000fe200078e00ff */
[----:B------:R-:W-:Y:S01]  /*6710*/  @P1 SEL R0, RZ, 0xffffffff, P3 ;  /* 0xffffffffff001807 */ /* 0x000fe20001800000 */
[----:B------:R-:W-:Y:S01]  /*6720*/  IMAD R32, R33, 0x30, R2 ;  /* 0x0000003021207824 */ /* 0x000fe200078e0202 */
[----:B------:R-:W-:Y:S01]  /*6730*/  LOP3.LUT R71, R71, 0x1, RZ, 0x3c, !PT ;  /* 0x0000000147477812 */ /* 0x000fe200078e3cff */
[----:B------:R-:W-:Y:S01]  /*6740*/  IMAD.MOV.U32 R38, RZ, RZ, RZ ;  /* 0x000000ffff267224 */ /* 0x000fe200078e00ff */
[----:B------:R-:W-:Y:S02]  /*6750*/  @P0 SEL R0, R5, R0, !P2 ;  /* 0x0000000005000207 */ /* 0x000fe40005000000 */
[----:B------:R-:W-:Y:S02]  /*6760*/  CS2R R50, SRZ ;  /* 0x0000000000327805 */ /* 0x000fe4000001ff00 */
[----:B------:R-:W-:Y:S02]  /*6770*/  LEA R74, R33, UR36, 0x3 ;  /* 0x00000024214a7c11 */ /* 0x000fe4000f8e18ff */
[----:B------:R-:W-:Y:S02]  /*6780*/  CS2R R48, SRZ ;  /* 0x0000000000307805 */ /* 0x000fe4000001ff00 */
[----:B------:R-:W-:Y:S02]  /*6790*/  @P1 LOP3.LUT R0, R0, 0x1, RZ, 0xc0, !PT ;  /* 0x0000000100001812 */ /* 0x000fe400078ec0ff */
[----:B------:R-:W-:Y:S02]  /*67a0*/  CS2R R42, SRZ ;  /* 0x00000000002a7805 */ /* 0x000fe4000001ff00 */
[----:B------:R-:W-:Y:S02]  /*67b0*/  SHF.L.U32 R3, R70, 0x1f, RZ ;  /* 0x0000001f46037819 */ /* 0x000fe400000006ff */
[----:B------:R-:W-:Y:S02]  /*67c0*/  CS2R R40, SRZ ;  /* 0x0000000000287805 */ /* 0x000fe4000001ff00 */
[----:B------:R-:W-:Y:S01]  /*67d0*/  ISETP.NE.U32.OR P5, PT, R0, 0x1, !P1 ;  /* 0x000000010000780c */ /* 0x000fe20004fa5470 */
[----:B------:R-:W-:Y:S01]  /*67e0*/  VIADD R86, R81, UR36 ;  /* 0x0000002451567c36 */ /* 0x000fe20008000000 */
[----:B------:R-:W-:Y:S02]  /*67f0*/  PLOP3.LUT P2, PT, PT, PT, UP1, 0x80, 0x8 ;  /* 0x000000000008781c */ /* 0x000fe40003f4f018 */
[----:B------:R-:W-:Y:S02]  /*6800*/  SEL R0, RZ, 0xffffffff, P3 ;  /* 0xffffffffff007807 */ /* 0x000fe40001800000 */
[----:B------:R-:W-:Y:S02]  /*6810*/  LOP3.LUT P3, R75, R59, 0xff, RZ, 0xc0, !PT ;  /* 0x000000ff3b4b7812 */ /* 0x000fe4000786c0ff */
[----:B------:R-:W-:Y:S05]  /*6820*/  P2R R82, PR, RZ, 0x20 ;  /* 0x00000020ff527803 */ /* 0x000fea0000000000 */
[----:B------:R-:W-:Y:S02]  /*6830*/  @P5 SHF.L.U32 R4, R71, 0x1f, RZ ;  /* 0x0000001f47045819 */ /* 0x000fe400000006ff */
[----:B------:R-:W-:Y:S02]  /*6840*/  @P2 SEL R0, R5, R0, !P3 ;  /* 0x0000000005002207 */ /* 0x000fe40005800000 */
[----:B------:R-:W1:Y:S02]  /*6850*/  @P5 SYNCS.PHASECHK.TRANS64.TRYWAIT P1, [UR36+0x30], R4 ;  /* 0x00003004ff0055a7 */ /* 0x000e640008021124 */
[----:B------:R-:W-:Y:S04]  /*6860*/  LOP3.LUT R0, R0, 0x1, RZ, 0xc0, !PT ;  /* 0x0000000100007812 */ /* 0x000fe800078ec0ff */
[----:B------:R-:W-:Y:S04]  /*6870*/  ISETP.NE.U32.AND P4, PT, R0, 0x1, PT ;  /* 0x000000010000780c */ /* 0x000fe80003f85070 */
[----:B------:R-:W-:Y:S01]  /*6880*/  P2R R84, PR, RZ, 0x10 ;  /* 0x00000010ff547803 */ /* 0x000fe20000000000 */
[----:B------:R3:W4:Y:S01]  /*6890*/  SYNCS.PHASECHK.TRANS64.TRYWAIT P0, [R74+URZ+0x90], R3 ;  /* 0x000090034a0075a7 */ /* 0x00072200080011ff */
[----:B-1----:R-:W-:Y:S01]  /*68a0*/  @P5 SEL R39, RZ, 0x1, !P1 ;  /* 0x00000001ff275807 */ /* 0x002fe20004800000 */
[----:B---3--:R-:W-:Y:S06]  /*68b0*/  @!P5 BRA `(.L_x_106) ;  /* 0x000000000058d947 */ /* 0x008fec0003800000 */
[C---:B------:R-:W-:Y:S01]  /*68c0*/  VIADD R0, R86.reuse, 0x200 ;  /* 0x0000020056007836 */ /* 0x040fe20000000000 */
[----:B------:R-:W-:Y:S01]  /*68d0*/  LOP3.LUT P5, RZ, R65, 0x40, RZ, 0xc0, !PT ;  /* 0x0000004041ff7812 */ /* 0x000fe200078ac0ff */
[----:B------:R-:W-:Y:S01]  /*68e0*/  BSSY B0, `(.L_x_107) ;  /* 0x000000e000007945 */ /* 0x000fe20003800000 */
[----:B------:R-:W-:Y:S01]  /*68f0*/  ISETP.NE.AND P2, PT, R39, RZ, PT ;  /* 0x000000ff2700720c */ /* 0x000fe20003f45270 */
[----:B------:R-:W-:Y:S01]  /*6900*/  @P4 VIADD R4, R86, 0x210 ;  /* 0x0000021056044836 */ /* 0x000fe20000000000 */
[----:B------:R-:W-:Y:S01]  /*6910*/  PLOP3.LUT P1, PT, PT, PT, PT, 0x8, 0x80 ;  /* 0x000000000080781c */ /* 0x000fe20003f2e170 */
[----:B------:R-:W-:Y:S01]  /*6920*/  IMAD.MOV.U32 R51, RZ, RZ, RZ ;  /* 0x000000ffff337224 */ /* 0x000fe200078e00ff */
[----:B------:R-:W-:Y:S02]  /*6930*/  @P4 PLOP3.LUT P1, PT, P5, PT, PT, 0x80, 0x8 ;  /* 0x000000000008481c */ /* 0x000fe40002f2f070 */
[----:B------:R-:W-:Y:S02]  /*6940*/  CS2R R48, SRZ ;  /* 0x0000000000307805 */ /* 0x000fe4000001ff00 */
[----:B------:R-:W-:Y:S02]  /*6950*/  CS2R R42, SRZ ;  /* 0x00000000002a7805 */ /* 0x000fe4000001ff00 */
[----:B------:R-:W-:Y:S07]  /*6960*/  CS2R R40, SRZ ;  /* 0x0000000000287805 */ /* 0x000fee000001ff00 */
[----:B------:R-:W-:Y:S01]  /*6970*/  @P1 VIADD R4, R0, 0xfffffff0 ;  /* 0xfffffff000041836 */ /* 0x000fe20000000000 */
[----:B------:R-:W-:Y:S06]  /*6980*/  @P2 BRA `(.L_x_108) ;  /* 0x00000000000c2947 */ /* 0x000fec0003800000 */
[----:B------:R-:W-:Y:S04]  /*6990*/  SHF.L.U32 R5, R71, 0x1f, RZ ;  /* 0x0000001f47057819 */ /* 0x000fe800000006ff */
[----:B------:R-:W1:Y:S02]  /*69a0*/  SYNCS.PHASECHK.TRANS64.TRYWAIT P1, [UR36+0x30], R5 ;  /* 0x00003005ff0075a7 */ /* 0x000e640008021124 */
[----:B-1----:R-:W-:Y:S05]  /*69b0*/  @!P1 BRA `(.L_x_109) ;  /* 0x0000002400d09947 */ /* 0x002fea0003800000 */
.L_x_108:
[----:B------:R-:W-:Y:S05]  /*69c0*/  BSYNC B0 ;  /* 0x0000000000007941 */ /* 0x000fea0003800000 */
.L_x_107:
[----:B------:R-:W-:Y:S01]  /*69d0*/  ISETP.NE.AND P1, PT, R84, RZ, PT ;  /* 0x000000ff5400720c */ /* 0x000fe20003f25270 */
[----:B------:R-:W-:Y:S11]  /*69e0*/  HFMA2 R38, -RZ, RZ, 0, 5.9604644775390625e-08 ;  /* 0x00000001ff267431 */ /* 0x000ff600000001ff */
[----:B------:R-:W-:Y:S01]  /*69f0*/  @!UPT UIADD3 URZ, UPT, UPT, URZ, URZ, URZ ;  /* 0x000000fffffff290 */ /* 0x000fe2000fffe0ff */
[----:B------:R3:W1:Y:S04]  /*6a00*/  @P1 LDS.128 R48, [R4] ;  /* 0x0000000004301984 */ /* 0x0006680000000c00 */
[----:B------:R3:W1:Y:S02]  /*6a10*/  @P1 LDS.128 R40, [R81+UR36+0x200] ;  /* 0x0002002451281984 */ /* 0x0006640008000c00 */
.L_x_106:
[----:B------:R-:W-:Y:S05]  /*6a20*/  BSYNC B1 ;  /* 0x0000000000017941 */ /* 0x000fea0003800000 */
.L_x_105:
[----:B-1----:R-:W-:Y:S04]  /*6a30*/  SHF.R.U32.HI R5, RZ, 0x15, R32 ;  /* 0x00000015ff057819 */ /* 0x002fe80000011620 */
[----:B------:R-:W-:Y:S01]  /*6a40*/  LOP3.LUT P1, RZ, R5, 0x3, R66, 0x48, !PT ;  /* 0x0000000305ff7812 */ /* 0x000fe20007824842 */
[----:B------:R-:W-:Y:S01]  /*6a50*/  @!UPT UIADD3 URZ, UPT, UPT, URZ, URZ, URZ ;  /* 0x000000fffffff290 */ /* 0x000fe2000fffe0ff */
[----:B----4-:R-:W-:Y:S11]  /*6a60*/  @P0 BRA `(.L_x_110) ;  /* 0x0000000000080947 */ /* 0x010ff60003800000 */
[----:B------:R-:W1:Y:S02]  /*6a70*/  SYNCS.PHASECHK.TRANS64.TRYWAIT P0, [R74+URZ+0x90], R3 ;  /* 0x000090034a0075a7 */ /* 0x000e6400080011ff */
[----:B-1----:R-:W-:Y:S05]  /*6a80*/  @!P0 BRA `(.L_x_111) ;  /* 0x0000002400b48947 */ /* 0x002fea0003800000 */
.L_x_110:
[----:B------:R-:W-:Y:S05]  /*6a90*/  @!P1 BRA `(.L_x_112) ;  /* 0x0000000000409947 */ /* 0x000fea0003800000 */
[----:B------:R-:W4:Y:S01]  /*6aa0*/  LDCU.64 UR8, c[0x4][0x70] ;  /* 0x01000e00ff0877ac */ /* 0x000f220008000a00 */
[----:B------:R-:W-:Y:S01]  /*6ab0*/  MOV R15, 0x0 ;  /* 0x00000000000f7802 */ /* 0x000fe20000000f00 */
[----:B------:R-:W-:Y:S02]  /*6ac0*/  HFMA2 R12, -RZ, RZ, 0, 5.9604644775390625e-08 ;  /* 0x00000001ff0c7431 */ /* 0x000fe400000001ff */
[----:B------:R-:W-:Y:S02]  /*6ad0*/  IMAD.MOV.U32 R8, RZ, RZ, 0x192 ;  /* 0x00000192ff087424 */ /* 0x000fe400078e00ff */
[----:B------:R-:W-:Y:S01]  /*6ae0*/  IMAD.MOV.U32 R13, RZ, RZ, RZ ;  /* 0x000000ffff0d7224 */ /* 0x000fe200078e00ff */
[----:B------:R-:W5:Y:S01]  /*6af0*/  LDCU.64 UR6, c[0x4][0x78] ;  /* 0x01000f00ff0677ac */ /* 0x000f620008000a00 */
[----:B------:R-:W1:Y:S01]  /*6b00*/  LDC.64 R14, c[0x4][R15] ;  /* 0x010000000f0e7b82 */ /* 0x000e620000000a00 */
[----:B------:R-:W2:Y:S01]  /*6b10*/  LDCU.64 UR4, c[0x4][0x10] ;  /* 0x01000200ff0477ac */ /* 0x000ea20008000a00 */
[----:B----4-:R-:W-:Y:S01]  /*6b20*/  MOV R5, UR9 ;  /* 0x0000000900057c02 */ /* 0x010fe20008000f00 */
[----:B---3--:R-:W-:Y:S01]  /*6b30*/  IMAD.U32 R4, RZ, RZ, UR8 ;  /* 0x00000008ff047e24 */ /* 0x008fe2000f8e00ff */
[----:B-----5:R-:W-:Y:S01]  /*6b40*/  MOV R7, UR7 ;  /* 0x0000000700077c02 */ /* 0x020fe20008000f00 */
[----:B------:R-:W-:Y:S01]  /*6b50*/  IMAD.U32 R6, RZ, RZ, UR6 ;  /* 0x00000006ff067e24 */ /* 0x000fe2000f8e00ff */
[----:B--2---:R-:W-:Y:S01]  /*6b60*/  MOV R11, UR5 ;  /* 0x00000005000b7c02 */ /* 0x004fe20008000f00 */
[----:B------:R-:W-:Y:S02]  /*6b70*/  IMAD.U32 R10, RZ, RZ, UR4 ;  /* 0x00000004ff0a7e24 */ /* 0x000fe4000f8e00ff */
[----:B------:R-:W-:Y:S07]  /*6b80*/  LEPC R20, `(.L_x_112) ;  /* 0x000000001014794e */ /* 0x000fee0000000000 */
[----:B-1----:R-:W-:Y:S05]  /*6b90*/  CALL.ABS.NOINC R14 ;  /* 0x000000000e007343 */ /* 0x002fea0003c00000 */
.L_x_112:
[----:B------:R-:W-:Y:S01]  /*6ba0*/  SHF.L.U32 R20, R40, 0x10, RZ ;  /* 0x0000001028147819 */ /* 0x000fe200000006ff */
[----:B------:R-:W-:Y:S05]  /*6bb0*/  WARPSYNC.ALL ;  /* 0x0000000000007948 */ /* 0x000fea0003800000 */
[----:B------:R-:W-:Y:S01]  /*6bc0*/  R2UR UR4, R32 ;  /* 0x00000000200472ca */ /* 0x000fe200000e0000 */
[----:B------:R-:W-:Y:S01]  /*6bd0*/  BSSY.RECONVERGENT B0, `(.L_x_113) ;  /* 0x0000056000007945 */ /* 0x000fe20003800200 */
[----:B------:R-:W-:Y:S02]  /*6be0*/  LOP3.LUT R34, R40, 0xffff0000, RZ, 0xc0, !PT ;  /* 0xffff000028227812 */ /* 0x000fe400078ec0ff */
[----:B------:R-:W-:Y:S02]  /*6bf0*/  LOP3.LUT R36, R41, 0xffff0000, RZ, 0xc0, !PT ;  /* 0xffff000029247812 */ /* 0x000fe400078ec0ff */
[----:B------:R-:W-:Y:S02]  /*6c00*/  SHF.L.U32 R21, R42, 0x10, RZ ;  /* 0x000000102a157819 */ /* 0x000fe400000006ff */
[----:B------:R-:W-:Y:S02]  /*6c10*/  SHF.L.U32 R37, R43, 0x10, RZ ;  /* 0x000000102b257819 */ /* 0x000fe400000006ff */
[----:B------:R-:W-:Y:S02]  /*6c20*/  MOV R85, 0x10 ;  /* 0x0000001000557802 */ /* 0x000fe40000000f00 */
[----:B------:R-:W-:Y:S01]  /*6c30*/  LOP3.LUT P6, RZ, R65, 0x40, RZ, 0xc0, !PT ;  /* 0x0000004041ff7812 */ /* 0x000fe200078cc0ff */
[----:B---3--:R-:W2:Y:S01]  /*6c40*/  LDTM.x16 R4, tmem[UR4] ;  /* 0x00000004000479ee */ /* 0x008ea20008240000 */
[----:B------:R-:W-:Y:S02]  /*6c50*/  ISETP.NE.AND P0, PT, R72, RZ, PT ;  /* 0x000000ff4800720c */ /* 0x000fe40003f05270 */
[----:B------:R-:W-:Y:S04]  /*6c60*/  SEL R85, R85, 0xfffffff0, !P6 ;  /* 0xfffffff055557807 */ /* 0x000fe80007000000 */
[----:B------:R-:W-:Y:S01]  /*6c70*/  IADD3 R83, PT, PT, R86, R85, RZ ;  /* 0x0000005556537210 */ /* 0x000fe20007ffe0ff */
[C---:B--2---:R-:W-:Y:S01]  /*6c80*/  FMUL R0, R30.reuse, R4 ;  /* 0x000000041e007220 */ /* 0x044fe20000400000 */
[C---:B-1----:R-:W-:Y:S01]  /*6c90*/  FMUL R3, R30.reuse, R5 ;  /* 0x000000051e037220 */ /* 0x042fe20000400000 */
[C---:B------:R-:W-:Y:S01]  /*6ca0*/  FMUL R6, R30.reuse, R6 ;  /* 0x000000061e067220 */ /* 0x040fe20000400000 */
[C---:B------:R-:W-:Y:S01]  /*6cb0*/  FMUL R7, R30.reuse, R7 ;  /* 0x000000071e077220 */ /* 0x040fe20000400000 */
[----:B------:R-:W-:Y:S01]  /*6cc0*/  FFMA R0, R35, R20, R0 ;  /* 0x0000001423007223 */ /* 0x000fe20000000000 */
[----:B------:R-:W-:Y:S01]  /*6cd0*/  SHF.L.U32 R20, R41, 0x10, RZ ;  /* 0x0000001029147819 */ /* 0x000fe200000006ff */
[----:B------:R-:W-:Y:S01]  /*6ce0*/  FFMA R3, R35, R34, R3 ;  /* 0x0000002223037223 */ /* 0x000fe20000000003 */
[----:B------:R-:W-:Y:S01]  /*6cf0*/  LOP3.LUT R34, R43, 0xffff0000, RZ, 0xc0, !PT ;  /* 0xffff00002b227812 */ /* 0x000fe200078ec0ff */
[C---:B------:R-:W-:Y:S01]  /*6d00*/  FMUL R4, R30.reuse, R8 ;  /* 0x000000081e047220 */ /* 0x040fe20000400000 */
[----:B------:R-:W-:Y:S01]  /*6d10*/  FMUL R5, R30, R9 ;  /* 0x000000091e057220 */ /* 0x000fe20000400000 */
[----:B------:R-:W-:Y:S01]  /*6d20*/  FFMA R6, R35, R20, R6 ;  /* 0x0000001423067223 */ /* 0x000fe20000000006 */
[----:B------:R-:W-:Y:S01]  /*6d30*/  LOP3.LUT R20, R42, 0xffff0000, RZ, 0xc0, !PT ;  /* 0xffff00002a147812 */ /* 0x000fe200078ec0ff */
[C---:B------:R-:W-:Y:S01]  /*6d40*/  FMUL R10, R30.reuse, R10 ;  /* 0x0000000a1e0a7220 */ /* 0x040fe20000400000 */
[----:B------:R-:W-:Y:S01]  /*6d50*/  F2FP.BF16.F32.PACK_AB R44, R3, R0 ;  /* 0x00000000032c723e */ /* 0x000fe200000010ff */
[C---:B------:R-:W-:Y:S01]  /*6d60*/  FFMA R7, R35.reuse, R36, R7 ;  /* 0x0000002423077223 */ /* 0x040fe20000000007 */
[----:B------:R-:W-:Y:S01]  /*6d70*/  FMUL R11, R30, R11 ;  /* 0x0000000b1e0b7220 */ /* 0x000fe20000400000 */
[----:B------:R-:W-:Y:S01]  /*6d80*/  FFMA R4, R35, R21, R4 ;  /* 0x0000001523047223 */ /* 0x000fe20000000004 */
[----:B------:R-:W-:Y:S01]  /*6d90*/  SHF.L.U32 R21, R49, 0x10, RZ ;  /* 0x0000001031157819 */ /* 0x000fe200000006ff */
[C---:B------:R-:W-:Y:S01]  /*6da0*/  FFMA R5, R35.reuse, R20, R5 ;  /* 0x0000001423057223 */ /* 0x040fe20000000005 */
[C---:B------:R-:W-:Y:S01]  /*6db0*/  FFMA R10, R35.reuse, R37, R10 ;  /* 0x00000025230a7223 */ /* 0x040fe2000000000a */
[----:B------:R-:W-:Y:S01]  /*6dc0*/  SHF.L.U32 R20, R48, 0x10, RZ ;  /* 0x0000001030147819 */ /* 0x000fe200000006ff */
[C---:B------:R-:W-:Y:S01]  /*6dd0*/  FFMA R11, R35.reuse, R34, R11 ;  /* 0x00000022230b7223 */ /* 0x040fe2000000000b */
[----:B------:R-:W-:Y:S01]  /*6de0*/  FMUL R8, R30, R12 ;  /* 0x0000000c1e087220 */ /* 0x000fe20000400000 */
[----:B------:R-:W-:Y:S01]  /*6df0*/  LOP3.LUT R34, R48, 0xffff0000, RZ, 0xc0, !PT ;  /* 0xffff000030227812 */ /* 0x000fe200078ec0ff */
[C---:B------:R-:W-:Y:S01]  /*6e00*/  FMUL R9, R30.reuse, R13 ;  /* 0x0000000d1e097220 */ /* 0x040fe20000400000 */
[C---:B------:R-:W-:Y:S01]  /*6e10*/  FMUL R14, R30.reuse, R14 ;  /* 0x0000000e1e0e7220 */ /* 0x040fe20000400000 */
[----:B------:R-:W-:Y:S01]  /*6e20*/  FFMA R8, R35, R20, R8 ;  /* 0x0000001423087223 */ /* 0x000fe20000000008 */
[----:B------:R-:W-:Y:S01]  /*6e30*/  LOP3.LUT R20, R49, 0xffff0000, RZ, 0xc0, !PT ;  /* 0xffff000031147812 */ /* 0x000fe200078ec0ff */
[C---:B------:R-:W-:Y:S01]  /*6e40*/  FFMA R9, R35.reuse, R34, R9 ;  /* 0x0000002223097223 */ /* 0x040fe20000000009 */
[----:B------:R-:W-:Y:S01]  /*6e50*/  FMUL R15, R30, R15 ;  /* 0x0000000f1e0f7220 */ /* 0x000fe20000400000 */
[C---:B------:R-:W-:Y:S01]  /*6e60*/  FFMA R14, R35.reuse, R21, R14 ;  /* 0x00000015230e7223 */ /* 0x040fe2000000000e */
[----:B------:R-:W-:Y:S01]  /*6e70*/  SHF.L.U32 R21, R50, 0x10, RZ ;  /* 0x0000001032157819 */ /* 0x000fe200000006ff */
[----:B------:R-:W-:Y:S01]  /*6e80*/  FMUL R12, R30, R16 ;  /* 0x000000101e0c7220 */ /* 0x000fe20000400000 */
[----:B------:R-:W-:Y:S01]  /*6e90*/  LOP3.LUT R34, R50, 0xffff0000, RZ, 0xc0, !PT ;  /* 0xffff000032227812 */ /* 0x000fe200078ec0ff */
[----:B------:R-:W-:Y:S01]  /*6ea0*/  FFMA R15, R35, R20, R15 ;  /* 0x00000014230f7223 */ /* 0x000fe2000000000f */
[C---:B------:R-:W-:Y:S01]  /*6eb0*/  FMUL R13, R30.reuse, R17 ;  /* 0x000000111e0d7220 */ /* 0x040fe20000400000 */
[C---:B------:R-:W-:Y:S01]  /*6ec0*/  SHF.L.U32 R37, R51.reuse, 0x10, RZ ;  /* 0x0000001033257819 */ /* 0x040fe200000006ff */
[C---:B------:R-:W-:Y:S01]  /*6ed0*/  FMUL R18, R30.reuse, R18 ;  /* 0x000000121e127220 */ /* 0x040fe20000400000 */
[----:B------:R-:W-:Y:S01]  /*6ee0*/  LOP3.LUT R20, R51, 0xffff0000, RZ, 0xc0, !PT ;  /* 0xffff000033147812 */ /* 0x000fe200078ec0ff */
[----:B------:R-:W-:Y:S01]  /*6ef0*/  FMUL R19, R30, R19 ;  /* 0x000000131e137220 */ /* 0x000fe20000400000 */
[----:B------:R-:W-:Y:S01]  /*6f00*/  F2FP.BF16.F32.PACK_AB R45, R7, R6 ;  /* 0x00000006072d723e */ /* 0x000fe200000010ff */
[----:B------:R-:W-:Y:S01]  /*6f10*/  FFMA R12, R35, R21, R12 ;  /* 0x00000015230c7223 */ /* 0x000fe2000000000c */
[----:B------:R-:W-:Y:S01]  /*6f20*/  F2FP.BF16.F32.PACK_AB R46, R5, R4 ;  /* 0x00000004052e723e */ /* 0x000fe200000010ff */
[----:B------:R-:W-:Y:S01]  /*6f30*/  FFMA R13, R35, R34, R13 ;  /* 0x00000022230d7223 */ /* 0x000fe2000000000d */
[----:B------:R-:W-:Y:S01]  /*6f40*/  F2FP.BF16.F32.PACK_AB R47, R11, R10 ;  /* 0x0000000a0b2f723e */ /* 0x000fe200000010ff */
[C---:B------:R-:W-:Y:S01]  /*6f50*/  FFMA R18, R35.reuse, R37, R18 ;  /* 0x0000002523127223 */ /* 0x040fe20000000012 */
[----:B------:R-:W-:Y:S01]  /*6f60*/  FFMA R19, R35, R20, R19 ;  /* 0x0000001423137223 */ /* 0x000fe20000000013 */
[----:B------:R-:W-:Y:S02]  /*6f70*/  F2FP.BF16.F32.PACK_AB R76, R9, R8 ;  /* 0x00000008094c723e */ /* 0x000fe400000010ff */
[----:B------:R1:W-:Y:S01]  /*6f80*/  STS.128 [R81+UR36+0x200], R44 ;  /* 0x0002002c51007988 */ /* 0x0003e20008000c24 */
[----:B------:R-:W-:Y:S02]  /*6f90*/  F2FP.BF16.F32.PACK_AB R77, R15, R14 ;  /* 0x0000000e0f4d723e */ /* 0x000fe400000010ff */
[----:B------:R-:W-:Y:S02]  /*6fa0*/  F2FP.BF16.F32.PACK_AB R78, R13, R12 ;  /* 0x0000000c0d4e723e */ /* 0x000fe400000010ff */
[----:B------:R-:W-:Y:S05]  /*6fb0*/  F2FP.BF16.F32.PACK_AB R79, R19, R18 ;  /* 0x00000012134f723e */ /* 0x000fea00000010ff */
[----:B------:R1:W-:Y:S01]  /*6fc0*/  STS.128 [R83+0x200], R76 ;  /* 0x0002004c53007388 */ /* 0x0003e20000000c00 */
[----:B------:R-:W-:Y:S01]  /*6fd0*/  @!PT LDS RZ, [RZ] ;  /* 0x00000000fffff984 */ /* 0x000fe20000000800 */
[----:B------:R-:W-:Y:S01]  /*6fe0*/  @!PT LDS RZ, [RZ] ;  /* 0x00000000fffff984 */ /* 0x000fe20000000800 */
[----:B------:R-:W-:Y:S01]  /*6ff0*/  @!PT LDS RZ, [RZ] ;  /* 0x00000000fffff984 */ /* 0x000fe20000000800 */
[----:B------:R-:W-:Y:S01]  /*7000*/  @!PT LDS RZ, [RZ] ;  /* 0x00000000fffff984 */ /* 0x000fe20000000800 */
[----:B------:R2:W-:Y:S07]  /*7010*/  MEMBAR.ALL.CTA ;  /* 0x0000000000007992 */ /* 0x0005ee0000008000 */
[----:B--2---:R-:W2:Y:S02]  /*7020*/  FENCE.VIEW.ASYNC.S ;  /* 0x00000000000073c6 */ /* 0x004ea40000000000 */
[----:B--2---:R-:W-:Y:S06]  /*7030*/  BAR.SYNC.DEFER_BLOCKING 0x1, 0x80 ;  /* 0x0042000000007b1d */ /* 0x004fec0000010000 */
[----:B------:R-:W-:Y:S05]  /*7040*/  @P0 BRA `(.L_x_114) ;  /* 0x0000000000380947 */ /* 0x000fea0003800000 */
[----:B------:R-:W-:Y:S01]  /*7050*/  UIADD3 UR4, UPT, UPT, UR36, 0x200, URZ ;  /* 0x0000020024047890 */ /* 0x000fe2000fffe0ff */
[----:B------:R-:W-:Y:S01]  /*7060*/  UMOV UR43, UR60 ;  /* 0x0000003c002b7c82 */ /* 0x000fe20008000000 */
[----:B------:R-:W-:Y:S02]  /*7070*/  UIADD3 UR9, UPT, UPT, UR41, 0x30, URZ ;  /* 0x0000003029097890 */ /* 0x000fe4000fffe0ff */
[----:B------:R-:W-:Y:S02]  /*7080*/  UIADD3 UR8, UPT, UPT, UR36, 0xa00, URZ ;  /* 0x00000a0024087890 */ /* 0x000fe4000fffe0ff */
[----:B------:R-:W-:Y:S01]  /*7090*/  MOV R67, UR4 ;  /* 0x0000000400437c02 */ /* 0x000fe20008000f00 */
[----:B------:R-:W-:Y:S01]  /*70a0*/  UIADD3 UR4, UP0, UPT, UR48, 0x680, URZ ;  /* 0x0000068030047890 */ /* 0x000fe2000ff1e0ff */
[----:B------:R-:W-:Y:S02]  /*70b0*/  UMOV UR10, UR42 ;  /* 0x0000002a000a7c82 */ /* 0x000fe40008000000 */
[----:B------:R-:W-:Y:S01]  /*70c0*/  R2UR UR40, R67 ;  /* 0x00000000432872ca */ /* 0x000fe200000e0000 */
[----:B------:R-:W-:Y:S01]  /*70d0*/  UIADD3.X UR5, UPT, UPT, URZ, UR49, URZ, UP0, !UPT ;  /* 0x00000031ff057290 */ /* 0x000fe200087fe4ff */
[----:B------:R-:W-:Y:S11]  /*70e0*/  UMOV UR11, UR60 ;  /* 0x0000003c000b7c82 */ /* 0x000ff60008000000 */
[----:B------:R2:W-:Y:S01]  /*70f0*/  UTMASTG.3D [UR40], [UR4] ;  /* 0x00000028040073b5 */ /* 0x0005e20008010000 */
[----:B------:R2:W-:Y:S01]  /*7100*/  UTMASTG.3D [UR8], [UR4] ;  /* 0x00000008040073b5 */ /* 0x0005e20008010000 */
[----:B------:R0:W-:Y:S01]  /*7110*/  UTMACMDFLUSH ;  /* 0x00000000000079b7 */ /* 0x0001e20000000000 */
[----:B--2---:R-:W-:Y:S04]  /*7120*/  DEPBAR.LE SB0, 0x1 ;  /* 0x000080400000791a */ /* 0x004fe80000000000 */
.L_x_114:
[----:B------:R-:W-:Y:S05]  /*7130*/  BSYNC.RECONVERGENT B0 ;  /* 0x0000000000007941 */ /* 0x000fea0003800200 */
.L_x_113:
[----:B------:R-:W-:Y:S01]  /*7140*/  BAR.SYNC.DEFER_BLOCKING 0x1, 0x80 ;  /* 0x0042000000007b1d */ /* 0x000fe20000010000 */
[----:B------:R-:W-:Y:S01]  /*7150*/  ISETP.NE.AND P1, PT, R82, RZ, PT ;  /* 0x000000ff5200720c */ /* 0x000fe20003f25270 */
[----:B------:R-:W-:Y:S01]  /*7160*/  UIADD3 UR4, UPT, UPT, UR39, -0x1, URZ ;  /* 0xffffffff27047890 */ /* 0x000fe2000fffe0ff */
[----:B------:R-:W-:Y:S03]  /*7170*/  LEA R3, R38, UR36, 0x3 ;  /* 0x0000002426037c11 */ /* 0x000fe6000f8e18ff */
[----:B------:R-:W-:Y:S08]  /*7180*/  UISETP.GT.U32.AND UP0, UPT, UR4, -0x3, UPT ;  /* 0xfffffffd0400788c */ /* 0x000ff0000bf04070 */
[----:B------:R-:W-:Y:S01]  /*7190*/  @P1 SHF.L.U32 R4, R71, 0x1f, RZ ;  /* 0x0000001f47041819 */ /* 0x000fe200000006ff */
[----:B------:R-:W-:Y:S06]  /*71a0*/  BRA.U UP0, `(.L_x_115) ;  /* 0x0000000100247547 */ /* 0x000fec000b800000 */
[----:B------:R-:W-:Y:S01]  /*71b0*/  IMAD.U32 R5, RZ, RZ, UR38 ;  /* 0x00000026ff057e24 */ /* 0x000fe2000f8e00ff */
[----:B------:R-:W-:Y:S01]  /*71c0*/  MOV R0, UR37 ;  /* 0x0000002500007c02 */ /* 0x000fe20008000f00 */
[----:B------:R-:W-:Y:S03]  /*71d0*/  UIADD3 UR4, UPT, UPT, UR38, 0x1, URZ ;  /* 0x0000000126047890 */ /* 0x000fe6000fffe0ff */
[----:B------:R-:W-:Y:S01]  /*71e0*/  @P1 LEA R5, R5, UR36, 0x3 ;  /* 0x0000002405051c11 */ /* 0x000fe2000f8e18ff */
[----:B------:R-:W-:Y:S04]  /*71f0*/  UISETP.NE.AND UP0, UPT, UR4, 0x3, UPT ;  /* 0x000000030400788c */ /* 0x000fe8000bf05270 */
[----:B------:R-:W-:Y:S01]  /*7200*/  @P1 VIADD R5, R5, 0x48 ;  /* 0x0000004805051836 */ /* 0x000fe20000000000 */
[----:B------:R-:W-:Y:S04]  /*7210*/  USEL UR38, UR4, URZ, UP0 ;  /* 0x000000ff04267287 */ /* 0x000fe80008000000 */
[----:B------:R-:W-:Y:S04]  /*7220*/  @P1 PRMT R0, R0, 0x654, R5 ;  /* 0x0000065400001816 */ /* 0x000fe80000000005 */
[----:B------:R2:W-:Y:S04]  /*7230*/  @P1 SYNCS.ARRIVE.TRANS64.RED.A1T0 RZ, [R0+URZ], RZ ;  /* 0x000000ff00ff19a7 */ /* 0x0005e800081004ff */
.L_x_115:
[----:B------:R-:W3:Y:S01]  /*7240*/  @P1 SYNCS.PHASECHK.TRANS64.TRYWAIT P0, [R3+URZ+0x30], R4 ;  /* 0x00003004030015a7 */ /* 0x000ee200080011ff */
[----:B------:R-:W-:Y:S01]  /*7250*/  BSSY B1, `(.L_x_116) ;  /* 0x0000012000017945 */ /* 0x000fe20003800000 */
[----:B---3--:R-:W-:Y:S03]  /*7260*/  @P1 SEL R39, RZ, 0x1, !P0 ;  /* 0x00000001ff271807 */ /* 0x008fe60004000000 */
[----:B------:R-:W-:Y:S05]  /*7270*/  @!P1 BRA `(.L_x_117) ;  /* 0x00000000003c9947 */ /* 0x000fea0003800000 */
[----:B------:R-:W-:Y:S01]  /*7280*/  ISETP.NE.AND P1, PT, R84, RZ, PT ;  /* 0x000000ff5400720c */ /* 0x000fe20003f25270 */
[----:B------:R-:W-:Y:S01]  /*7290*/  BSSY B0, `(.L_x_118) ;  /* 0x0000009000007945 */ /* 0x000fe20003800000 */
[----:B------:R-:W-:Y:S11]  /*72a0*/  ISETP.NE.AND P0, PT, R39, RZ, PT ;  /* 0x000000ff2700720c */ /* 0x000ff60003f05270 */
[----:B------:R-:W-:Y:S05]  /*72b0*/  @P1 IMAD R5, R38, 0x1000, R81 ;  /* 0x0000100026051824 */ /* 0x000fea00078e0251 */
[----:B------:R-:W-:Y:S05]  /*72c0*/  @P1 IADD3 R4, PT, PT, R5, UR36, RZ ;  /* 0x0000002405041c10 */ /* 0x000fea000fffe0ff */
[----:B------:R-:W-:Y:S01]  /*72d0*/  @P1 IMAD.IADD R4, R85, 0x1, R4 ;  /* 0x0000000155041824 */ /* 0x000fe200078e0204 */
[----:B------:R-:W-:Y:S06]  /*72e0*/  @P0 BRA `(.L_x_119) ;  /* 0x00000000000c0947 */ /* 0x000fec0003800000 */
[----:B--2---:R-:W-:Y:S04]  /*72f0*/  SHF.L.U32 R0, R71, 0x1f, RZ ;  /* 0x0000001f47007819 */ /* 0x004fe800000006ff */
[----:B------:R-:W2:Y:S02]  /*7300*/  SYNCS.PHASECHK.TRANS64.TRYWAIT P0, [R3+URZ+0x30], R0 ;  /* 0x00003000030075a7 */ /* 0x000ea400080011ff */
[----:B--2---:R-:W-:Y:S05]  /*7310*/  @!P0 BRA `(.L_x_120) ;  /* 0x0000001c00a48947 */ /* 0x004fea0003800000 */
.L_x_119:
[----:B------:R-:W-:Y:S05]  /*7320*/  BSYNC B0 ;  /* 0x0000000000007941 */ /* 0x000fea0003800000 */
.L_x_118:
[----:B------:R-:W-:Y:S02]  /*7330*/  ISETP.NE.AND P0, PT, R84, RZ, PT ;  /* 0x000000ff5400720c */ /* 0x000fe40003f05270 */
[----:B------:R-:W-:Y:S11]  /*7340*/  IADD3 R38, PT, PT, R38, 0x1, RZ ;  /* 0x0000000126267810 */ /* 0x000ff60007ffe0ff */
[----:B------:R3:W4:Y:S04]  /*7350*/  @P0 LDS.128 R40, [R5+UR36+0x200] ;  /* 0x0002002405280984 */ /* 0x0007280008000c00 */
[----:B------:R3:W1:Y:S02]  /*7360*/  @P0 LDS.128 R48, [R4+0x200] ;  /* 0x0002000004300984 */ /* 0x0006640000000c00 */
.L_x_117:
[----:B------:R-:W-:Y:S05]  /*7370*/  BSYNC B1 ;  /* 0x0000000000017941 */ /* 0x000fea0003800000 */
.L_x_116:
[----:B--2---:R-:W-:Y:S05]  /*7380*/  VIADD R3, R32, 0x10 ;  /* 0x0000001020037836 */ /* 0x004fea0000000000 */
[----:B------:R-:W-:Y:S04]  /*7390*/  SHF.R.U32.HI R3, RZ, 0x15, R3 ;  /* 0x00000015ff037819 */ /* 0x000fe80000011603 */
[----:B------:R-:W-:Y:S11]  /*73a0*/  LOP3.LUT P0, RZ, R3, 0x3, R66, 0x48, !PT ;  /* 0x0000000303ff7812 */ /* 0x000ff60007804842 */
[----:B------:R-:W-:Y:S02]  /*73b0*/  @!UPT UIADD3 URZ, UPT, UPT, URZ, URZ, URZ ;  /* 0x000000fffffff290 */ /* 0x000fe4000fffe0ff */
[----:B------:R-:W-:Y:S05]  /*73c0*/  @!P0 BRA `(.L_x_121) ;  /* 0x0000000000408947 */ /* 0x000fea0003800000 */
[----:B------:R-:W3:Y:S01]  /*73d0*/  LDCU.64 UR8, c[0x4][0x70] ;  /* 0x01000e00ff0877ac */ /* 0x000ee20008000a00 */
[----:B------:R-:W-:Y:S01]  /*73e0*/  MOV R15, 0x0 ;  /* 0x00000000000f7802 */ /* 0x000fe20000000f00 */
[----:B------:R-:W-:Y:S02]  /*73f0*/  HFMA2 R12, -RZ, RZ, 0, 5.9604644775390625e-08 ;  /* 0x00000001ff0c7431 */ /* 0x000fe400000001ff */
[----:B------:R-:W-:Y:S02]  /*7400*/  IMAD.MOV.U32 R8, RZ, RZ, 0x192 ;  /* 0x00000192ff087424 */ /* 0x000fe400078e00ff */
[----:B------:R-:W-:Y:S01]  /*7410*/  IMAD.MOV.U32 R13, RZ, RZ, RZ ;  /* 0x000000ffff0d7224 */ /* 0x000fe200078e00ff */
[----:B------:R-:W2:Y:S01]  /*7420*/  LDCU.64 UR6, c[0x4][0x78] ;  /* 0x01000f00ff0677ac */ /* 0x000ea20008000a00 */
[----:B------:R-:W1:Y:S01]  /*7430*/  LDC.64 R14, c[0x4][R15] ;  /* 0x010000000f0e7b82 */ /* 0x000e620000000a00 */
[----:B------:R-:W5:Y:S01]  /*7440*/  LDCU.64 UR4, c[0x4][0x10] ;  /* 0x01000200ff0477ac */ /* 0x000f620008000a00 */
[----:B---3--:R-:W-:Y:S01]  /*7450*/  MOV R5, UR9 ;  /* 0x0000000900057c02 */ /* 0x008fe20008000f00 */
[----:B------:R-:W-:Y:S01]  /*7460*/  IMAD.U32 R4, RZ, RZ, UR8 ;  /* 0x00000008ff047e24 */ /* 0x000fe2000f8e00ff */
[----:B--2---:R-:W-:Y:S01]  /*7470*/  MOV R7, UR7 ;  /* 0x0000000700077c02 */ /* 0x004fe20008000f00 */
[----:B------:R-:W-:Y:S01]  /*7480*/  IMAD.U32 R6, RZ, RZ, UR6 ;  /* 0x00000006ff067e24 */ /* 0x000fe2000f8e00ff */
[----:B-----5:R-:W-:Y:S01]  /*7490*/  MOV R11, UR5 ;  /* 0x00000005000b7c02 */ /* 0x020fe20008000f00 */
[----:B------:R-:W-:Y:S02]  /*74a0*/  IMAD.U32 R10, RZ, RZ, UR4 ;  /* 0x00000004ff0a7e24 */ /* 0x000fe4000f8e00ff */
[----:B------:R-:W-:Y:S07]  /*74b0*/  LEPC R20, `(.L_x_121) ;  /* 0x000000001014794e */ /* 0x000fee0000000000 */
[----:B-1--4-:R-:W-:Y:S05]  /*74c0*/  CALL.ABS.NOINC R14 ;  /* 0x000000000e007343 */ /* 0x012fea0003c00000 */
.L_x_121:
[----:B----4-:R-:W-:Y:S01]  /*74d0*/  SHF.L.U32 R20, R40, 0x10, RZ ;  /* 0x0000001028147819 */ /* 0x010fe200000006ff */
[----:B------:R-:W-:Y:S05]  /*74e0*/  WARPSYNC.ALL ;  /* 0x0000000000007948 */ /* 0x000fea0003800000 */
[----:B------:R-:W-:Y:S01]  /*74f0*/  R2UR UR4, R32 ;  /* 0x00000000200472ca */ /* 0x000fe200000e0000 */
[----:B------:R-:W-:Y:S01]  /*7500*/  BSSY.RECONVERGENT B0, `(.L_x_122) ;  /* 0x0000052000007945 */ /* 0x000fe20003800200 */
[----:B------:R-:W-:Y:S02]  /*7510*/  LOP3.LUT R34, R40, 0xffff0000, RZ, 0xc0, !PT ;  /* 0xffff000028227812 */ /* 0x000fe400078ec0ff */
[----:B------:R-:W-:Y:S02]  /*7520*/  LOP3.LUT R36, R41, 0xffff0000, RZ, 0xc0, !PT ;  /* 0xffff000029247812 */ /* 0x000fe400078ec0ff */
[----:B------:R-:W-:Y:S02]  /*7530*/  SHF.L.U32 R21, R42, 0x10, RZ ;  /* 0x000000102a157819 */ /* 0x000fe400000006ff */
[----:B------:R-:W-:Y:S02]  /*7540*/  SHF.L.U32 R37, R43, 0x10, RZ ;  /* 0x000000102b257819 */ /* 0x000fe400000006ff */
[----:B------:R-:W-:Y:S03]  /*7550*/  ISETP.NE.AND P0, PT, R72, RZ, PT ;  /* 0x000000ff4800720c */ /* 0x000fe60003f05270 */
[----:B---3--:R-:W2:Y:S02]  /*7560*/  LDTM.x16 R4, tmem[UR4+0x10] ;  /* 0x00001004000479ee */ /* 0x008ea40008240000 */
[C---:B--2---:R-:W-:Y:S01]  /*7570*/  FMUL R0, R30.reuse, R4 ;  /* 0x000000041e007220 */ /* 0x044fe20000400000 */
[C---:B------:R-:W-:Y:S01]  /*7580*/  FMUL R3, R30.reuse, R5 ;  /* 0x000000051e037220 */ /* 0x040fe20000400000 */
        /* <DEDUP_REMOVED lines=11> */
[----:B-1----:R-:W-:Y:S01]  /*7640*/  F2FP.BF16.F32.PACK_AB R44, R3, R0 ;  /* 0x00000000032c723e */ /* 0x002fe200000010ff */
[----:B------:R-:W-:Y:S01]  /*7650*/  FFMA R7, R35, R36, R7 ;  /* 0x0000002423077223 */ /* 0x000fe20000000007 */
[----:B------:R-:W-:Y:S01]  /*7660*/  LOP3.LUT R36, R51, 0xffff0000, RZ, 0xc0, !PT ;  /* 0xffff000033247812 */ /* 0x000fe200078ec0ff */
[----:B------:R-:W-:Y:S01]  /*7670*/  FMUL R11, R30, R11 ;  /* 0x0000000b1e0b7220 */ /* 0x000fe20000400000 */
[C---:B------:R-:W-:Y:S01]  /*7680*/  FFMA R4, R35.reuse, R21, R4 ;  /* 0x0000001523047223 */ /* 0x040fe20000000004 */
[C---:B------:R-:W-:Y:S01]  /*7690*/  FFMA R5, R35.reuse, R20, R5 ;  /* 0x0000001423057223 */ /* 0x040fe20000000005 */
[C---:B------:R-:W-:Y:S01]  /*76a0*/  FFMA R10, R35.reuse, R37, R10 ;  /* 0x00000025230a7223 */ /* 0x040fe2000000000a */
[----:B------:R-:W-:Y:S01]  /*76b0*/  FFMA R11, R35, R34, R11 ;  /* 0x00000022230b7223 */ /* 0x000fe2000000000b */
[----:B------:R-:W-:Y:S01]  /*76c0*/  SHF.L.U32 R20, R48, 0x10, RZ ;  /* 0x0000001030147819 */ /* 0x000fe200000006ff */
[----:B------:R-:W-:Y:S01]  /*76d0*/  FMUL R8, R30, R12 ;  /* 0x0000000c1e087220 */ /* 0x000fe20000400000 */
[----:B------:R-:W-:Y:S01]  /*76e0*/  LOP3.LUT R34, R48, 0xffff0000, RZ, 0xc0, !PT ;  /* 0xffff000030227812 */ /* 0x000fe200078ec0ff */
[C---:B------:R-:W-:Y:S01]  /*76f0*/  FMUL R9, R30.reuse, R13 ;  /* 0x0000000d1e097220 */ /* 0x040fe20000400000 */
[----:B------:R-:W-:Y:S01]  /*7700*/  SHF.L.U32 R21, R49, 0x10, RZ ;  /* 0x0000001031157819 */ /* 0x000fe200000006ff */
[C---:B------:R-:W-:Y:S01]  /*7710*/  FMUL R14, R30.reuse, R14 ;  /* 0x0000000e1e0e7220 */ /* 0x040fe20000400000 */
[C---:B------:R-:W-:Y:S01]  /*7720*/  FFMA R8, R35.reuse, R20, R8 ;  /* 0x0000001423087223 */ /* 0x040fe20000000008 */
[----:B------:R-:W-:Y:S01]  /*7730*/  FFMA R9, R35, R34, R9 ;  /* 0x0000002223097223 */ /* 0x000fe20000000009 */
[----:B------:R-:W-:Y:S01]  /*7740*/  LOP3.LUT R20, R49, 0xffff0000, RZ, 0xc0, !PT ;  /* 0xffff000031147812 */ /* 0x000fe200078ec0ff */
[----:B------:R-:W-:Y:S01]  /*7750*/  FFMA R14, R35, R21, R14 ;  /* 0x00000015230e7223 */ /* 0x000fe2000000000e */
[----:B------:R-:W-:Y:S01]  /*7760*/  FMUL R15, R30, R15 ;  /* 0x0000000f1e0f7220 */ /* 0x000fe20000400000 */
[----:B------:R-:W-:Y:S01]  /*7770*/  SHF.L.U32 R21, R50, 0x10, RZ ;  /* 0x0000001032157819 */ /* 0x000fe200000006ff */
[----:B------:R-:W-:Y:S01]  /*7780*/  FMUL R12, R30, R16 ;  /* 0x000000101e0c7220 */ /* 0x000fe20000400000 */
[----:B------:R-:W-:Y:S01]  /*7790*/  LOP3.LUT R34, R50, 0xffff0000, RZ, 0xc0, !PT ;  /* 0xffff000032227812 */ /* 0x000fe200078ec0ff */
[C---:B------:R-:W-:Y:S01]  /*77a0*/  FMUL R13, R30.reuse, R17 ;  /* 0x000000111e0d7220 */ /* 0x040fe20000400000 */
[----:B------:R-:W-:Y:S01]  /*77b0*/  SHF.L.U32 R37, R51, 0x10, RZ ;  /* 0x0000001033257819 */ /* 0x000fe200000006ff */
[C---:B------:R-:W-:Y:S01]  /*77c0*/  FMUL R18, R30.reuse, R18 ;  /* 0x000000121e127220 */ /* 0x040fe20000400000 */
[----:B------:R-:W-:Y:S01]  /*77d0*/  FFMA R15, R35, R20, R15 ;  /* 0x00000014230f7223 */ /* 0x000fe2000000000f */
        /* <DEDUP_REMOVED lines=22> */
[----:B------:R-:W-:Y:S02]  /*7940*/  UIADD3 UR4, UP0, UPT, UR48, 0x680, URZ ;  /* 0x0000068030047890 */ /* 0x000fe4000ff1e0ff */
[----:B------:R-:W-:Y:S02]  /*7950*/  UIADD3 UR13, UPT, UPT, UR41, 0x10, URZ ;  /* 0x00000010290d7890 */ /* 0x000fe4000fffe0ff */
[----:B------:R-:W-:Y:S02]  /*7960*/  UIADD3 UR12, UPT, UPT, UR36, 0x1200, URZ ;  /* 0x00001200240c7890 */ /* 0x000fe4000fffe0ff */
[----:B------:R-:W-:Y:S01]  /*7970*/  UIADD3.X UR5, UPT, UPT, URZ, UR49, URZ, UP0, !UPT ;  /* 0x00000031ff057290 */ /* 0x000fe200087fe4ff */
[----:B------:R-:W-:Y:S01]  /*7980*/  UMOV UR14, UR42 ;  /* 0x0000002a000e7c82 */ /* 0x000fe20008000000 */
[----:B------:R-:W-:Y:S01]  /*7990*/  UMOV UR15, UR60 ;  /* 0x0000003c000f7c82 */ /* 0x000fe20008000000 */
[----:B------:R-:W-:Y:S02]  /*79a0*/  UIADD3 UR9, UPT, UPT, UR41, 0x40, URZ ;  /* 0x0000004029097890 */ /* 0x000fe4000fffe0ff */
[----:B------:R-:W-:Y:S01]  /*79b0*/  UIADD3 UR8, UPT, UPT, UR36, 0x1a00, URZ ;  /* 0x00001a0024087890 */ /* 0x000fe2000fffe0ff */
[----:B------:R-:W-:Y:S03]  /*79c0*/  UMOV UR10, UR42 ;  /* 0x0000002a000a7c82 */ /* 0x000fe60008000000 */
[----:B------:R2:W-:Y:S01]  /*79d0*/  UTMASTG.3D [UR12], [UR4] ;  /* 0x0000000c040073b5 */ /* 0x0005e20008010000 */
[----:B------:R-:W-:Y:S04]  /*79e0*/  UMOV UR11, UR60 ;  /* 0x0000003c000b7c82 */ /* 0x000fe80008000000 */
[----:B------:R2:W-:Y:S01]  /*79f0*/  UTMASTG.3D [UR8], [UR4] ;  /* 0x00000008040073b5 */ /* 0x0005e20008010000 */
[----:B------:R0:W-:Y:S01]  /*7a00*/  UTMACMDFLUSH ;  /* 0x00000000000079b7 */ /* 0x0001e20000000000 */
[----:B--2---:R-:W-:Y:S04]  /*7a10*/  DEPBAR.LE SB0, 0x1 ;  /* 0x000080400000791a */ /* 0x004fe80000000000 */
.L_x_123:
[----:B------:R-:W-:Y:S05]  /*7a20*/  BSYNC.RECONVERGENT B0 ;  /* 0x0000000000007941 */ /* 0x000fea0003800200 */
.L_x_122:
[----:B------:R-:W-:Y:S01]  /*7a30*/  BAR.SYNC.DEFER_BLOCKING 0x1, 0x80 ;  /* 0x0042000000007b1d */ /* 0x000fe20000010000 */
[----:B------:R-:W-:Y:S01]  /*7a40*/  ISETP.NE.AND P1, PT, R82, RZ, PT ;  /* 0x000000ff5200720c */ /* 0x000fe20003f25270 */
[----:B------:R-:W-:Y:S01]  /*7a50*/  UISETP.GT.U32.AND UP0, UPT, UR39, -0x3, UPT ;  /* 0xfffffffd2700788c */ /* 0x000fe2000bf04070 */
[----:B------:R-:W-:Y:S11]  /*7a60*/  LEA R4, R38, UR36, 0x3 ;  /* 0x0000002426047c11 */ /* 0x000ff6000f8e18ff */
        /* <DEDUP_REMOVED lines=11> */
.L_x_124:
        /* <DEDUP_REMOVED lines=8> */
[----:B--2---:R-:W-:Y:S05]  /*7ba0*/  @P1 IADD3 R0, PT, PT, R38, UR36, RZ ;  /* 0x0000002426001c10 */ /* 0x004fea000fffe0ff */
[----:B------:R-:W-:Y:S01]  /*7bb0*/  @P1 IMAD.IADD R85, R85, 0x1, R0 ;  /* 0x0000000155551824 */ /* 0x000fe200078e0200 */
[----:B------:R-:W-:Y:S06]  /*7bc0*/  @P0 BRA `(.L_x_128) ;  /* 0x00000000000c0947 */ /* 0x000fec0003800000 */
[----:B------:R-:W-:Y:S04]  /*7bd0*/  SHF.L.U32 R3, R71, 0x1f, RZ ;  /* 0x0000001f47037819 */ /* 0x000fe800000006ff */
[----:B------:R-:W2:Y:S02]  /*7be0*/  SYNCS.PHASECHK.TRANS64.TRYWAIT P0, [R4+URZ+0x30], R3 ;  /* 0x00003003040075a7 */ /* 0x000ea400080011ff */
[----:B--2---:R-:W-:Y:S05]  /*7bf0*/  @!P0 BRA `(.L_x_129) ;  /* 0x0000001400808947 */ /* 0x004fea0003800000 */
.L_x_128:
[----:B------:R-:W-:Y:S05]  /*7c00*/  BSYNC B0 ;  /* 0x0000000000007941 */ /* 0x000fea0003800000 */
.L_x_127:
[----:B------:R-:W-:Y:S11]  /*7c10*/  ISETP.NE.AND P0, PT, R84, RZ, PT ;  /* 0x000000ff5400720c */ /* 0x000ff60003f05270 */
[----:B------:R-:W-:Y:S02]  /*7c20*/  @!UPT UIADD3 URZ, UPT, UPT, URZ, URZ, URZ ;  /* 0x000000fffffff290 */ /* 0x000fe4000fffe0ff */
[----:B------:R3:W4:Y:S04]  /*7c30*/  @P0 LDS.128 R40, [R38+UR36+0x200] ;  /* 0x0002002426280984 */ /* 0x0007280008000c00 */
[----:B------:R3:W1:Y:S02]  /*7c40*/  @P0 LDS.128 R48, [R85+0x200] ;  /* 0x0002000055300984 */ /* 0x0006640000000c00 */
.L_x_126:
[----:B------:R-:W-:Y:S05]  /*7c50*/  BSYNC B1 ;  /* 0x0000000000017941 */ /* 0x000fea0003800000 */
.L_x_125:
[----:B--2---:R-:W-:Y:S05]  /*7c60*/  VIADD R3, R32, 0x20 ;  /* 0x0000002020037836 */ /* 0x004fea0000000000 */
[----:B------:R-:W-:Y:S04]  /*7c70*/  SHF.R.U32.HI R3, RZ, 0x15, R3 ;  /* 0x00000015ff037819 */ /* 0x000fe80000011603 */
[----:B------:R-:W-:Y:S11]  /*7c80*/  LOP3.LUT P0, RZ, R3, 0x3, R66, 0x48, !PT ;  /* 0x0000000303ff7812 */ /* 0x000ff60007804842 */
[----:B------:R-:W-:Y:S02]  /*7c90*/  @!UPT UIADD3 URZ, UPT, UPT, URZ, URZ, URZ ;  /* 0x000000fffffff290 */ /* 0x000fe4000fffe0ff */
[----:B------:R-:W-:Y:S05]  /*7ca0*/  @!P0 BRA `(.L_x_130) ;  /* 0x0000000000408947 */ /* 0x000fea0003800000 */
[----:B------:R-:W2:Y:S01]  /*7cb0*/  LDCU.64 UR8, c[0x4][0x70] ;  /* 0x01000e00ff0877ac */ /* 0x000ea20008000a00 */
[----:B------:R-:W-:Y:S01]  /*7cc0*/  MOV R15, 0x0 ;  /* 0x00000000000f7802 */ /* 0x000fe20000000f00 */
[----:B------:R-:W-:Y:S02]  /*7cd0*/  HFMA2 R12, -RZ, RZ, 0, 5.9604644775390625e-08 ;  /* 0x00000001ff0c7431 */ /* 0x000fe400000001ff */
[----:B------:R-:W-:Y:S02]  /*7ce0*/  IMAD.MOV.U32 R8, RZ, RZ, 0x192 ;  /* 0x00000192ff087424 */ /* 0x000fe400078e00ff */
[----:B------:R-:W-:Y:S01]  /*7cf0*/  IMAD.MOV.U32 R13, RZ, RZ, RZ ;  /* 0x000000ffff0d7224 */ /* 0x000fe200078e00ff */
[----:B------:R-:W5:Y:S01]  /*7d00*/  LDCU.64 UR6, c[0x4][0x78] ;  /* 0x01000f00ff0677ac */ /* 0x000f620008000a00 */
[----:B------:R-:W1:Y:S01]  /*7d10*/  LDC.64 R14, c[0x4][R15] ;  /* 0x010000000f0e7b82 */ /* 0x000e620000000a00 */
[----:B------:R-:W3:Y:S01]  /*7d20*/  LDCU.64 UR4, c[0x4][0x10] ;  /* 0x01000200ff0477ac */ /* 0x000ee20008000a00 */
[----:B--2---:R-:W-:Y:S01]  /*7d30*/  MOV R5, UR9 ;  /* 0x0000000900057c02 */ /* 0x004fe20008000f00 */
[----:B------:R-:W-:Y:S01]  /*7d40*/  IMAD.U32 R4, RZ, RZ, UR8 ;  /* 0x00000008ff047e24 */ /* 0x000fe2000f8e00ff */
[----:B-----5:R-:W-:Y:S01]  /*7d50*/  MOV R7, UR7 ;  /* 0x0000000700077c02 */ /* 0x020fe20008000f00 */
[----:B------:R-:W-:Y:S01]  /*7d60*/  IMAD.U32 R6, RZ, RZ, UR6 ;  /* 0x00000006ff067e24 */ /* 0x000fe2000f8e00ff */
[----:B---3--:R-:W-:Y:S01]  /*7d70*/  MOV R11, UR5 ;  /* 0x00000005000b7c02 */ /* 0x008fe20008000f00 */
[----:B------:R-:W-:Y:S02]  /*7d80*/  IMAD.U32 R10, RZ, RZ, UR4 ;  /* 0x00000004ff0a7e24 */ /* 0x000fe4000f8e00ff */
[----:B------:R-:W-:Y:S07]  /*7d90*/  LEPC R20, `(.L_x_130) ;  /* 0x000000001014794e */ /* 0x000fee0000000000 */
[----:B-1--4-:R-:W-:Y:S05]  /*7da0*/  CALL.ABS.NOINC R14 ;  /* 0x000000000e007343 */ /* 0x012fea0003c00000 */
.L_x_130:
[----:B------:R-:W-:Y:S01]  /*7db0*/  ISETP.NE.AND P0, PT, R72, RZ, PT ;  /* 0x000000ff4800720c */ /* 0x000fe20003f05270 */
[----:B------:R-:W-:Y:S05]  /*7dc0*/  WARPSYNC.ALL ;  /* 0x0000000000007948 */ /* 0x000fea0003800000 */
[----:B------:R-:W-:Y:S01]  /*7dd0*/  R2UR UR4, R32 ;  /* 0x00000000200472ca */ /* 0x000fe200000e0000 */
[----:B------:R-:W-:Y:S01]  /*7de0*/  BSSY.RECONVERGENT B0, `(.L_x_131) ;  /* 0x0000056000007945 */ /* 0x000fe20003800200 */
[C---:B----4-:R-:W-:Y:S02]  /*7df0*/  SHF.L.U32 R20, R40.reuse, 0x10, RZ ;  /* 0x0000001028147819 */ /* 0x050fe400000006ff */
[----:B------:R-:W-:Y:S02]  /*7e00*/  LOP3.LUT R34, R40, 0xffff0000, RZ, 0xc0, !PT ;  /* 0xffff000028227812 */ /* 0x000fe400078ec0ff */
[C---:B------:R-:W-:Y:S02]  /*7e10*/  SHF.L.U32 R21, R41.reuse, 0x10, RZ ;  /* 0x0000001029157819 */ /* 0x040fe400000006ff */
[----:B------:R-:W-:Y:S02]  /*7e20*/  LOP3.LUT R36, R41, 0xffff0000, RZ, 0xc0, !PT ;  /* 0xffff000029247812 */ /* 0x000fe400078ec0ff */
[C---:B------:R-:W-:Y:S02]  /*7e30*/  SHF.L.U32 R37, R42.reuse, 0x10, RZ ;  /* 0x000000102a257819 */ /* 0x040fe400000006ff */
[----:B---3--:R-:W-:Y:S01]  /*7e40*/  LOP3.LUT R38, R42, 0xffff0000, RZ, 0xc0, !PT ;  /* 0xffff00002a267812 */ /* 0x008fe200078ec0ff */
[----:B------:R-:W2:Y:S01]  /*7e50*/  LDTM.x16 R4, tmem[UR4+0x20] ;  /* 0x00002004000479ee */ /* 0x000ea20008240000 */
[C---:B------:R-:W-:Y:S01]  /*7e60*/  SHF.L.U32 R39, R43.reuse, 0x10, RZ ;  /* 0x000000102b277819 */ /* 0x040fe200000006ff */
[----:B------:R-:W-:Y:S01]  /*7e70*/  NOP ;  /* 0x0000000000007918 */ /* 0x000fe20000000000 */
[----:B------:R-:W-:Y:S02]  /*7e80*/  LOP3.LUT R40, R43, 0xffff0000, RZ, 0xc0, !PT ;  /* 0xffff00002b287812 */ /* 0x000fe400078ec0ff */
[C---:B-1----:R-:W-:Y:S02]  /*7e90*/  SHF.L.U32 R41, R48.reuse, 0x10, RZ ;  /* 0x0000001030297819 */ /* 0x042fe400000006ff */
[----:B------:R-:W-:Y:S02]  /*7ea0*/  LOP3.LUT R42, R48, 0xffff0000, RZ, 0xc0, !PT ;  /* 0xffff0000302a7812 */ /* 0x000fe400078ec0ff */
[----:B------:R-:W-:Y:S02]  /*7eb0*/  IADD3 R74, PT, PT, R74, 0xb0, RZ ;  /* 0x000000b04a4a7810 */ /* 0x000fe40007ffe0ff */
[C---:B------:R-:W-:Y:S02]  /*7ec0*/  SHF.L.U32 R43, R49.reuse, 0x10, RZ ;  /* 0x00000010312b7819 */ /* 0x040fe400000006ff */
[----:B------:R-:W-:Y:S02]  /*7ed0*/  LOP3.LUT R74, R74, 0xfefffff8, RZ, 0xc0, !PT ;  /* 0xfefffff84a4a7812 */ /* 0x000fe400078ec0ff */
[----:B------:R-:W-:Y:S02]  /*7ee0*/  LOP3.LUT R44, R49, 0xffff0000, RZ, 0xc0, !PT ;  /* 0xffff0000312c7812 */ /* 0x000fe400078ec0ff */
[----:B--2---:R1:W-:Y:S01]  /*7ef0*/  SYNCS.ARRIVE.TRANS64.RED.A1T0 RZ, [R74+URZ], RZ ;  /* 0x000000ff4aff79a7 */ /* 0x0043e200081004ff */
[C---:B------:R-:W-:Y:S02]  /*7f00*/  SHF.L.U32 R45, R50.reuse, 0x10, RZ ;  /* 0x00000010322d7819 */ /* 0x040fe400000006ff */
[----:B------:R-:W-:Y:S02]  /*7f10*/  LOP3.LUT R46, R50, 0xffff0000, RZ, 0xc0, !PT ;  /* 0xffff0000322e7812 */ /* 0x000fe400078ec0ff */
[----:B------:R-:W-:Y:S01]  /*7f20*/  SHF.L.U32 R47, R51, 0x10, RZ ;  /* 0x00000010332f7819 */ /* 0x000fe200000006ff */
[C---:B------:R-:W-:Y:S01]  /*7f30*/  FMUL R4, R30.reuse, R4 ;  /* 0x000000041e047220 */ /* 0x040fe20000400000 */
[C---:B------:R-:W-:Y:S01]  /*7f40*/  FMUL R5, R30.reuse, R5 ;  /* 0x000000051e057220 */ /* 0x040fe20000400000 */
[C---:B------:R-:W-:Y:S01]  /*7f50*/  FMUL R6, R30.reuse, R6 ;  /* 0x000000061e067220 */ /* 0x040fe20000400000 */
[C---:B------:R-:W-:Y:S01]  /*7f60*/  FMUL R7, R30.reuse, R7 ;  /* 0x000000071e077220 */ /* 0x040fe20000400000 */
[C---:B------:R-:W-:Y:S01]  /*7f70*/  FFMA R4, R35.reuse, R20, R4 ;  /* 0x0000001423047223 */ /* 0x040fe20000000004 */
        /* <DEDUP_REMOVED lines=19> */
[----:B------:R-:W-:Y:S01]  /*80b0*/  FFMA R14, R35, R43, R14 ;  /* 0x0000002b230e7223 */ /* 0x000fe2000000000e */
[----:B------:R-:W-:Y:S01]  /*80c0*/  LOP3.LUT R48, R51, 0xffff0000, RZ, 0xc0, !PT ;  /* 0xffff000033307812 */ /* 0x000fe200078ec0ff */
        /* <DEDUP_REMOVED lines=8> */
[----:B------:R-:W-:Y:S01]  /*8150*/  FFMA R18, R35, R47, R18 ;  /* 0x0000002f23127223 */ /* 0x000fe20000000012 */
[----:B------:R-:W-:Y:S01]  /*8160*/  F2FP.BF16.F32.PACK_AB R79, R11, R10 ;  /* 0x0000000a0b4f723e */ /* 0x000fe200000010ff */
[----:B------:R-:W-:Y:S01]  /*8170*/  FFMA R19, R35, R48, R19 ;  /* 0x0000003023137223 */ /* 0x000fe20000000013 */
[----:B------:R-:W-:Y:S02]  /*8180*/  F2FP.BF16.F32.PACK_AB R84, R3, R0 ;  /* 0x000000000354723e */ /* 0x000fe400000010ff */
[----:B------:R-:W-:Y:S01]  /*8190*/  F2FP.BF16.F32.PACK_AB R85, R15, R14 ;  /* 0x0000000e0f55723e */ /* 0x000fe200000010ff */
[----:B------:R1:W-:Y:S01]  /*81a0*/  STS.128 [R81+UR36+0x2200], R76 ;  /* 0x0022004c51007988 */ /* 0x0003e20008000c24 */
        /* <DEDUP_REMOVED lines=25> */
.L_x_132:
[----:B------:R-:W-:Y:S05]  /*8340*/  BSYNC.RECONVERGENT B0 ;  /* 0x0000000000007941 */ /* 0x000fea0003800200 */
.L_x_131:
[----:B------:R-:W-:Y:S01]  /*8350*/  BAR.SYNC.DEFER_BLOCKING 0x1, 0x80 ;  /* 0x0042000000007b1d */ /* 0x000fe20000010000 */
[----:B------:R-:W-:Y:S01]  /*8360*/  UIADD3 UR4, UPT, UPT, UR39, 0x1, URZ ;  /* 0x0000000127047890 */ /* 0x000fe2000fffe0ff */
[----:B------:R-:W-:Y:S03]  /*8370*/  IADD3 R0, PT, PT, R33, 0x1, RZ ;  /* 0x0000000121007810 */ /* 0x000fe60007ffe0ff */
[----:B------:R-:W-:Y:S09]  /*8380*/  UISETP.GT.U32.AND UP0, UPT, UR4, -0x3, UPT ;  /* 0xfffffffd0400788c */ /* 0x000ff2000bf04070 */
[----:B------:R-:W-:Y:S05]  /*8390*/  BRA.U UP0, `(.L_x_133) ;  /* 0x0000000100287547 */ /* 0x000fea000b800000 */
[----:B------:R-:W-:Y:S01]  /*83a0*/  ISETP.NE.AND P0, PT, R82, RZ, PT ;  /* 0x000000ff5200720c */ /* 0x000fe20003f05270 */
[----:B------:R-:W-:Y:S01]  /*83b0*/  IMAD.U32 R4, RZ, RZ, UR38 ;  /* 0x00000026ff047e24 */ /* 0x000fe2000f8e00ff */
[----:B------:R-:W-:Y:S01]  /*83c0*/  UIADD3 UR4, UPT, UPT, UR38, 0x1, URZ ;  /* 0x0000000126047890 */ /* 0x000fe2000fffe0ff */
[----:B------:R-:W-:Y:S03]  /*83d0*/  IMAD.U32 R3, RZ, RZ, UR37 ;  /* 0x00000025ff037e24 */ /* 0x000fe6000f8e00ff */
[----:B------:R-:W-:Y:S04]  /*83e0*/  UISETP.NE.AND UP0, UPT, UR4, 0x3, UPT ;  /* 0x000000030400788c */ /* 0x000fe8000bf05270 */
[----:B------:R-:W-:Y:S03]  /*83f0*/  USEL UR38, UR4, URZ, UP0 ;  /* 0x000000ff04267287 */ /* 0x000fe60008000000 */
[----:B------:R-:W-:Y:S05]  /*8400*/  @P0 LEA R4, R4, UR36, 0x3 ;  /* 0x0000002404040c11 */ /* 0x000fea000f8e18ff */
[----:B------:R-:W-:Y:S05]  /*8410*/  @P0 VIADD R4, R4, 0x48 ;  /* 0x0000004804040836 */ /* 0x000fea0000000000 */
[----:B------:R-:W-:Y:S04]  /*8420*/  @P0 PRMT R3, R3, 0x654, R4 ;  /* 0x0000065403030816 */ /* 0x000fe80000000004 */
[----:B------:R2:W-:Y:S03]  /*8430*/  @P0 SYNCS.ARRIVE.TRANS64.RED.A1T0 RZ, [R3+URZ], RZ ;  /* 0x000000ff03ff09a7 */ /* 0x0005e600081004ff */
.L_x_133:
[----:B------:R-:W-:Y:S01]  /*8440*/  ISETP.NE.AND P2, PT, R73, RZ, PT ;  /* 0x000000ff4900720c */ /* 0x000fe20003f45270 */
[----:B------:R-:W-:Y:S01]  /*8450*/  UIADD3 UR39, UPT, UPT, UR39, 0x3, URZ ;  /* 0x0000000327277890 */ /* 0x000fe2000fffe0ff */
[----:B------:R-:W-:Y:S01]  /*8460*/  ISETP.NE.AND P0, PT, R80, 0x2, PT ;  /* 0x000000025000780c */ /* 0x000fe20003f05270 */
[----:B------:R-:W-:Y:S01]  /*8470*/  IMAD.IADD R20, R29, 0x1, R58 ;  /* 0x000000011d147824 */ /* 0x000fe200078e023a */
[----:B------:R-:W-:Y:S01]  /*8480*/  ISETP.NE.AND P1, PT, R0, 0x4, PT ;  /* 0x000000040000780c */ /* 0x000fe20003f25270 */
[----:B------:R-:W-:Y:S01]  /*8490*/  IMAD.IADD R21, R31, 0x1, R60 ;  /* 0x000000011f157824 */ /* 0x000fe200078e023c */
[----:B------:R-:W-:Y:S02]  /*84a0*/  SEL R4, RZ, 0x1, P0 ;  /* 0x00000001ff047807 */ /* 0x000fe40000000000 */
[----:B--2---:R-:W-:Y:S02]  /*84b0*/  SEL R3, RZ, 0x1, P1 ;  /* 0x00000001ff037807 */ /* 0x004fe40000800000 */
[----:B------:R-:W-:Y:S02]  /*84c0*/  LOP3.LUT R69, R69, R4, RZ, 0x3c, !PT ;  /* 0x0000000445457212 */ /* 0x000fe400078e3cff */
[----:B------:R-:W-:Y:S02]  /*84d0*/  LOP3.LUT R70, R70, R3, RZ, 0x3c, !PT ;  /* 0x0000000346467212 */ /* 0x000fe400078e3cff */
[----:B------:R-:W-:Y:S02]  /*84e0*/  @P2 R2UR UR60, R68 ;  /* 0x00000000443c22ca */ /* 0x000fe400000e0000 */
[----:B------:R-:W-:Y:S02]  /*84f0*/  SEL R80, R80, RZ, P0 ;  /* 0x000000ff50507207 */ /* 0x000fe40000000000 */
[----:B------:R-:W-:Y:S01]  /*8500*/  SEL R33, R0, RZ, P1 ;  /* 0x000000ff00217207 */ /* 0x000fe20000800000 */
[----:B------:R-:W-:Y:S10]  /*8510*/  @P2 BRA `(.L_x_134) ;  /* 0xffffffd400f42947 */ /* 0x000ff4000383ffff */
[----:B------:R-:W-:-:S09]  /*8520*/  UISETP.NE.AND UP0, UPT, UR50, URZ, UPT ;  /* 0x000000ff3200728c */ /* 0x000fd2000bf05270 */
[----:B------:R-:W-:Y:S05]  /*8530*/  BRA.U !UP0, `(.L_x_135) ;  /* 0x0000000108487547 */ /* 0x000fea000b800000 */
[----:B------:R-:W2:Y:S02]  /*8540*/  LDCU.64 UR4, c[0x0][0x890] ;  /* 0x00011200ff0477ac */ /* 0x000ea40008000a00 */
[----:B--2---:R-:W-:-:S04]  /*8550*/  UISETP.NE.U32.AND UP0, UPT, UR4, URZ, UPT ;  /* 0x000000ff0400728c */ /* 0x004fc8000bf05070 */
[----:B------:R-:W-:-:S09]  /*8560*/  UISETP.NE.AND.EX UP0, UPT, UR5, URZ, UPT, UP0 ;  /* 0x000000ff0500728c */ /* 0x000fd2000bf05300 */
[----:B------:R-:W-:Y:S05]  /*8570*/  BRA.U UP0, `(.L_x_136) ;  /* 0x00000001000c7547 */ /* 0x000fea000b800000 */
[----:B------:R-:W-:-:S13]  /*8580*/  FSETP.NEU.AND P0, PT, R35, RZ, PT ;  /* 0x000000ff2300720b */ /* 0x000fda0003f0d000 */
[----:B------:R-:W-:Y:S05]  /*8590*/  @!P0 EXIT ;  /* 0x000000000000894d */ /* 0x000fea0003800000 */
[----:B------:R-:W-:Y:S05]  /*85a0*/  BRA `(.L_x_135) ;  /* 0x00000000002c7947 */ /* 0x000fea0003800000 */
.L_x_136:
[----:B------:R-:W-:Y:S01]  /*85b0*/  ISETP.NE.AND P0, PT, R75, RZ, PT ;  /* 0x000000ff4b00720c */ /* 0x000fe20003f05270 */
[----:B------:R-:W-:-:S12]  /*85c0*/  BSSY.RECONVERGENT B0, `(.L_x_135) ;  /* 0x0000009000007945 */ /* 0x000fd80003800200 */
[----:B------:R-:W-:Y:S05]  /*85d0*/  @P0 BRA `(.L_x_137) ;  /* 0x0000000000140947 */ /* 0x000fea0003800000 */
[----:B------:R-:W2:Y:S02]  /*85e0*/  LDCU.64 UR4, c[0x0][0x888] ;  /* 0x00011100ff0477ac */ /* 0x000ea40008000a00 */
[----:B--2---:R-:W-:-:S04]  /*85f0*/  ISETP.NE.U32.AND P0, PT, RZ, UR4, PT ;  /* 0x00000004ff007c0c */ /* 0x004fc8000bf05070 */
[----:B------:R-:W-:-:S13]  /*8600*/  ISETP.NE.AND.EX P0, PT, RZ, UR5, PT, P0 ;  /* 0x00000005ff007c0c */ /* 0x000fda000bf05300 */
[----:B------:R-:W-:Y:S05]  /*8610*/  @!P0 EXIT ;  /* 0x000000000000894d */ /* 0x000fea0003800000 */
[----:B------:R-:W-:Y:S05]  /*8620*/  BRA `(.L_x_138) ;  /* 0x0000000000087947 */ /* 0x000fea0003800000 */
.L_x_137:
[----:B------:R-:W-:-:S13]  /*8630*/  FSETP.NEU.AND P0, PT, R35, RZ, PT ;  /* 0x000000ff2300720b */ /* 0x000fda0003f0d000 */
[----:B------:R-:W-:Y:S05]  /*8640*/  @!P0 EXIT ;  /* 0x000000000000894d */ /* 0x000fea0003800000 */
.L_x_138:
[----:B------:R-:W-:Y:S05]  /*8650*/  BSYNC.RECONVERGENT B0 ;  /* 0x0000000000007941 */ /* 0x000fea0003800200 */
.L_x_135:
[----:B------:R-:W-:Y:S01]  /*8660*/  ULEA UR4, UR38, UR36, 0x3 ;  /* 0x0000002426047291 */ /* 0x000fe2000f8e18ff */
[----:B------:R-:W-:-:S04]  /*8670*/  DEPBAR.LE SB0, 0x0 ;  /* 0x000080000000791a */ /* 0x000fc80000000000 */
[----:B------:R-:W-:-:S04]  /*8680*/  UIADD3 UR4, UPT, UPT, UR4, 0x48, URZ ;  /* 0x0000004804047890 */ /* 0x000fc8000fffe0ff */
[----:B------:R-:W-:-:S09]  /*8690*/  UPRMT UR4, UR37, 0x654, UR4 ;  /* 0x0000065425047896 */ /* 0x000fd20008000004 */
[----:B------:R-:W-:Y:S01]  /*86a0*/  SYNCS.ARRIVE.TRANS64.RED.A1T0 RZ, [UR4], RZ ;  /* 0x000000ffffff79a7 */ /* 0x000fe20008100404 */
[----:B------:R-:W-:Y:S05]  /*86b0*/  EXIT ;  /* 0x000000000000794d */ /* 0x000fea0003800000 */
.L_x_24:
[----:B--2---:R2:W4:Y:S02]  /*86c0*/  SYNCS.PHASECHK.TRANS64.TRYWAIT P0, [R3+URZ+0xe0], R2 ;  /* 0x0000e002030075a7 */ /* 0x00452400080011ff */
[----:B----4-:R-:W-:Y:S05]  /*86d0*/  @!P0 NANOSLEEP.SYNCS 0x989680 ;  /* 0x009896800000895d */ /* 0x010fea0003900000 */
[----:B------:R-:W4:Y:S02]  /*86e0*/  @!P0 SYNCS.PHASECHK.TRANS64 P0, [R3+URZ+0xe0], R2 ;  /* 0x0000e002030085a7 */ /* 0x000f2400080010ff */
[----:B----4-:R-:W-:Y:S05]  /*86f0*/  @!P0 BRA `(.L_x_24) ;  /* 0xfffffffc00f08947 */ /* 0x010fea000383ffff */
[----:B------:R-:W-:Y:S05]  /*8700*/  BRA `(.L_x_139) ;  /* 0xffffff90003c7947 */ /* 0x000fea000383ffff */
.L_x_27:
[----:B-1----:R-:W-:Y:S07]  /*8710*/  MOV R2, UR57 ;  /* 0x0000003900027c02 */ /* 0x002fee0008000f00 */
.L_x_140:
[----:B-1----:R1:W2:Y:S02]  /*8720*/  SYNCS.PHASECHK.TRANS64.TRYWAIT P0, [R2+URZ+0x18], R5 ;  /* 0x00001805020075a7 */ /* 0x0022a400080011ff */
[----:B--2---:R-:W-:Y:S05]  /*8730*/  @!P0 NANOSLEEP.SYNCS 0x989680 ;  /* 0x009896800000895d */ /* 0x004fea0003900000 */
[----:B------:R-:W2:Y:S02]  /*8740*/  @!P0 SYNCS.PHASECHK.TRANS64 P0, [R2+URZ+0x18], R5 ;  /* 0x00001805020085a7 */ /* 0x000ea400080010ff */
[----:B--2---:R-:W-:Y:S05]  /*8750*/  @!P0 BRA `(.L_x_140) ;  /* 0xfffffffc00f08947 */ /* 0x004fea000383ffff */
[----:B------:R-:W-:Y:S05]  /*8760*/  BRA `(.L_x_26) ;  /* 0xffffff9000a47947 */ /* 0x000fea000383ffff */
.L_x_34:
[----:B-1----:R-:W-:Y:S07]  /*8770*/  MOV R2, UR57 ;  /* 0x0000003900027c02 */ /* 0x002fee0008000f00 */
.L_x_141:
[----:B-1----:R1:W2:Y:S02]  /*8780*/  SYNCS.PHASECHK.TRANS64.TRYWAIT P0, [R2+URZ+0x18], R5 ;  /* 0x00001805020075a7 */ /* 0x0022a400080011ff */
[----:B--2---:R-:W-:Y:S05]  /*8790*/  @!P0 NANOSLEEP.SYNCS 0x989680 ;  /* 0x009896800000895d */ /* 0x004fea0003900000 */
[----:B------:R-:W2:Y:S02]  /*87a0*/  @!P0 SYNCS.PHASECHK.TRANS64 P0, [R2+URZ+0x18], R5 ;  /* 0x00001805020085a7 */ /* 0x000ea400080010ff */
[----:B--2---:R-:W-:Y:S05]  /*87b0*/  @!P0 BRA `(.L_x_141) ;  /* 0xfffffffc00f08947 */ /* 0x004fea000383ffff */
[----:B------:R-:W-:Y:S05]  /*87c0*/  BRA `(.L_x_33) ;  /* 0xffffff9400e47947 */ /* 0x000fea000383ffff */
.L_x_39:
[----:B-1----:R1:W2:Y:S02]  /*87d0*/  SYNCS.PHASECHK.TRANS64.TRYWAIT P0, [R2+URZ+0x70], R3 ;  /* 0x00007003020075a7 */ /* 0x0022a400080011ff */
[----:B--2---:R-:W-:Y:S05]  /*87e0*/  @!P0 NANOSLEEP.SYNCS 0x989680 ;  /* 0x009896800000895d */ /* 0x004fea0003900000 */
[----:B------:R-:W2:Y:S02]  /*87f0*/  @!P0 SYNCS.PHASECHK.TRANS64 P0, [R2+URZ+0x70], R3 ;  /* 0x00007003020085a7 */ /* 0x000ea400080010ff */
[----:B--2---:R-:W-:Y:S05]  /*8800*/  @!P0 BRA `(.L_x_39) ;  /* 0xfffffffc00f08947 */ /* 0x004fea000383ffff */
[----:B------:R-:W-:Y:S05]  /*8810*/  BRA `(.L_x_142) ;  /* 0xffffff9c00047947 */ /* 0x000fea000383ffff */
.L_x_43:
[----:B---3--:R-:W-:-:S07]  /*8820*/  MOV R0, UR4 ;  /* 0x0000000400007c02 */ /* 0x008fce0008000f00 */
.L_x_143:
[----:B-1----:R1:W2:Y:S02]  /*8830*/  SYNCS.PHASECHK.TRANS64.TRYWAIT P0, [R0+URZ], R3 ;  /* 0x00000003000075a7 */ /* 0x0022a400080011ff */
[----:B--2---:R-:W-:Y:S05]  /*8840*/  @!P0 NANOSLEEP.SYNCS 0x989680 ;  /* 0x009896800000895d */ /* 0x004fea0003900000 */
[----:B------:R-:W2:Y:S02]  /*8850*/  @!P0 SYNCS.PHASECHK.TRANS64 P0, [R0+URZ], R3 ;  /* 0x00000003000085a7 */ /* 0x000ea400080010ff */
[----:B--2---:R-:W-:Y:S05]  /*8860*/  @!P0 BRA `(.L_x_143) ;  /* 0xfffffffc00f08947 */ /* 0x004fea000383ffff */
[----:B------:R-:W-:Y:S05]  /*8870*/  BRA `(.L_x_144) ;  /* 0xffffffa000747947 */ /* 0x000fea000383ffff */
.L_x_44:
[----:B---3--:R-:W-:-:S07]  /*8880*/  MOV R0, UR5 ;  /* 0x0000000500007c02 */ /* 0x008fce0008000f00 */
.L_x_145:
[----:B-1----:R1:W2:Y:S02]  /*8890*/  SYNCS.PHASECHK.TRANS64.TRYWAIT P0, [R0+URZ], R3 ;  /* 0x00000003000075a7 */ /* 0x0022a400080011ff */
[----:B--2---:R-:W-:Y:S05]  /*88a0*/  @!P0 NANOSLEEP.SYNCS 0x989680 ;  /* 0x009896800000895d */ /* 0x004fea0003900000 */
[----:B------:R-:W2:Y:S02]  /*88b0*/  @!P0 SYNCS.PHASECHK.TRANS64 P0, [R0+URZ], R3 ;  /* 0x00000003000085a7 */ /* 0x000ea400080010ff */
[----:B--2---:R-:W-:Y:S05]  /*88c0*/  @!P0 BRA `(.L_x_145) ;  /* 0xfffffffc00f08947 */ /* 0x004fea000383ffff */
[----:B------:R-:W-:Y:S05]  /*88d0*/  BRA `(.L_x_146) ;  /* 0xffffffa000807947 */ /* 0x000fea000383ffff */
.L_x_47:
[----:B-1----:R1:W2:Y:S02]  /*88e0*/  SYNCS.PHASECHK.TRANS64.TRYWAIT P0, [R0+URZ+0xd0], R5 ;  /* 0x0000d005000075a7 */ /* 0x0022a400080011ff */
[----:B--2---:R-:W-:Y:S05]  /*88f0*/  @!P0 NANOSLEEP.SYNCS 0x989680 ;  /* 0x009896800000895d */ /* 0x004fea0003900000 */
[----:B------:R-:W2:Y:S02]  /*8900*/  @!P0 SYNCS.PHASECHK.TRANS64 P0, [R0+URZ+0xd0], R5 ;  /* 0x0000d005000085a7 */ /* 0x000ea400080010ff */
[----:B--2---:R-:W-:Y:S05]  /*8910*/  @!P0 BRA `(.L_x_47) ;  /* 0xfffffffc00f08947 */ /* 0x004fea000383ffff */
[----:B------:R-:W-:Y:S05]  /*8920*/  BRA `(.L_x_147) ;  /* 0xffffffa000e07947 */ /* 0x000fea000383ffff */
.L_x_48:
[----:B------:R-:W-:-:S07]  /*8930*/  MOV R0, UR4 ;  /* 0x0000000400007c02 */ /* 0x000fce0008000f00 */
.L_x_148:
[----:B-1----:R1:W2:Y:S02]  /*8940*/  SYNCS.PHASECHK.TRANS64.TRYWAIT P0, [R0+URZ+0x80], R7 ;  /* 0x00008007000075a7 */ /* 0x0022a400080011ff */
[----:B--2---:R-:W-:Y:S05]  /*8950*/  @!P0 NANOSLEEP.SYNCS 0x989680 ;  /* 0x009896800000895d */ /* 0x004fea0003900000 */
[----:B------:R-:W2:Y:S02]  /*8960*/  @!P0 SYNCS.PHASECHK.TRANS64 P0, [R0+URZ+0x80], R7 ;  /* 0x00008007000085a7 */ /* 0x000ea400080010ff */
[----:B--2---:R-:W-:Y:S05]  /*8970*/  @!P0 BRA `(.L_x_148) ;  /* 0xfffffffc00f08947 */ /* 0x004fea000383ffff */
[----:B------:R-:W-:Y:S05]  /*8980*/  BRA `(.L_x_149) ;  /* 0xffffffa000f07947 */ /* 0x000fea000383ffff */
.L_x_49:
[----:B-1----:R1:W2:Y:S02]  /*8990*/  SYNCS.PHASECHK.TRANS64.TRYWAIT P1, [R0+URZ+0x70], R5 ;  /* 0x00007005000075a7 */ /* 0x0022a400080211ff */
[----:B--2---:R-:W-:Y:S05]  /*89a0*/  @!P1 NANOSLEEP.SYNCS 0x989680 ;  /* 0x009896800000995d */ /* 0x004fea0003900000 */
[----:B------:R-:W2:Y:S02]  /*89b0*/  @!P1 SYNCS.PHASECHK.TRANS64 P1, [R0+URZ+0x70], R5 ;  /* 0x00007005000095a7 */ /* 0x000ea400080210ff */
[----:B--2---:R-:W-:Y:S05]  /*89c0*/  @!P1 BRA `(.L_x_49) ;  /* 0xfffffffc00f09947 */ /* 0x004fea000383ffff */
[----:B------:R-:W-:Y:S05]  /*89d0*/  BRA `(.L_x_150) ;  /* 0xffffffa400207947 */ /* 0x000fea000383ffff */
.L_x_52:
[----:B------:R-:W-:-:S07]  /*89e0*/  MOV R0, UR4 ;  /* 0x0000000400007c02 */ /* 0x000fce0008000f00 */
.L_x_151:
[----:B-1----:R1:W2:Y:S02]  /*89f0*/  SYNCS.PHASECHK.TRANS64.TRYWAIT P0, [R0+URZ+0x80], R3 ;  /* 0x00008003000075a7 */ /* 0x0022a400080011ff */
[----:B--2---:R-:W-:Y:S05]  /*8a00*/  @!P0 NANOSLEEP.SYNCS 0x989680 ;  /* 0x009896800000895d */ /* 0x004fea0003900000 */
[----:B------:R-:W2:Y:S02]  /*8a10*/  @!P0 SYNCS.PHASECHK.TRANS64 P0, [R0+URZ+0x80], R3 ;  /* 0x00008003000085a7 */ /* 0x000ea400080010ff */
[----:B--2---:R-:W-:Y:S05]  /*8a20*/  @!P0 BRA `(.L_x_151) ;  /* 0xfffffffc00f08947 */ /* 0x004fea000383ffff */
[----:B------:R-:W-:Y:S05]  /*8a30*/  BRA `(.L_x_51) ;  /* 0xffffffa400747947 */ /* 0x000fea000383ffff */
.L_x_61:
[----:B-1----:R-:W-:-:S04]  /*8a40*/  MOV R4, UR5 ;  /* 0x0000000500047c02 */ /* 0x002fc80008000f00 */
[----:B------:R1:W2:Y:S03]  /*8a50*/  SYNCS.PHASECHK.TRANS64.TRYWAIT P0, [R4+URZ+0x8], R5 ;  /* 0x00000805040075a7 */ /* 0x0002a600080011ff */
[----:B--2---:R-:W-:Y:S05]  /*8a60*/  @!P0 NANOSLEEP.SYNCS 0x989680 ;  /* 0x009896800000895d */ /* 0x004fea0003900000 */
[----:B------:R-:W2:Y:S02]  /*8a70*/  @!P0 SYNCS.PHASECHK.TRANS64 P0, [R4+URZ+0x8], R5 ;  /* 0x00000805040085a7 */ /* 0x000ea400080010ff */
[----:B--2---:R-:W-:Y:S05]  /*8a80*/  @!P0 BRA `(.L_x_61) ;  /* 0xfffffffc00ec8947 */ /* 0x004fea000383ffff */
[----:B------:R-:W-:Y:S05]  /*8a90*/  BRA `(.L_x_60) ;  /* 0xffffffa800307947 */ /* 0x000fea000383ffff */
.L_x_63:
[----:B------:R-:W-:Y:S01]  /*8aa0*/  BSSY B0, `(.L_x_152) ;  /* 0x0000006000007945 */ /* 0x000fe20003800000 */
[----:B------:R-:W-:-:S07]  /*8ab0*/  MOV R15, 0xffffffff ;  /* 0xffffffff000f7802 */ /* 0x000fce0000000f00 */
[----:B-1---5:R-:W-:Y:S05]  /*8ac0*/  WARPSYNC.COLLECTIVE R15, `(.L_x_153) ;  /* 0x000000000f0c7348 */ /* 0x022fea0003c00000 */
[----:B------:R-:W-:Y:S02]  /*8ad0*/  ELECT P6, UR79, PT ;  /* 0x00000000004f782f */ /* 0x000fe400038c0000 */
[----:B------:R-:W-:Y:S01]  /*8ae0*/  MOV R14, UR79 ;  /* 0x0000004f000e7c02 */ /* 0x000fe20008000f00 */
[----:B-1---5:R-:W-:Y:S10]  /*8af0*/  ENDCOLLECTIVE ;  /* 0x000000000000791b */ /* 0x022ff40003800000 */
.L_x_153:
[----:B------:R-:W-:Y:S05]  /*8b00*/  BSYNC B0 ;  /* 0x0000000000007941 */ /* 0x000fea0003800000 */
.L_x_152:
[----:B------:R-:W-:Y:S05]  /*8b10*/  BRA `(.L_x_154) ;  /* 0xffffffa800647947 */ /* 0x000fea000383ffff */
.L_x_65:
[----:B-1----:R-:W-:-:S04]  /*8b20*/  MOV R2, UR5 ;  /* 0x0000000500027c02 */ /* 0x002fc80008000f00 */
[----:B------:R1:W2:Y:S03]  /*8b30*/  SYNCS.PHASECHK.TRANS64.TRYWAIT P0, [R2+URZ+0x8], R3 ;  /* 0x00000803020075a7 */ /* 0x0002a600080011ff */
[----:B--2---:R-:W-:Y:S05]  /*8b40*/  @!P0 NANOSLEEP.SYNCS 0x989680 ;  /* 0x009896800000895d */ /* 0x004fea0003900000 */
[----:B------:R-:W2:Y:S02]  /*8b50*/  @!P0 SYNCS.PHASECHK.TRANS64 P0, [R2+URZ+0x8], R3 ;  /* 0x00000803020085a7 */ /* 0x000ea400080010ff */
[----:B--2---:R-:W-:Y:S05]  /*8b60*/  @!P0 BRA `(.L_x_65) ;  /* 0xfffffffc00ec8947 */ /* 0x004fea000383ffff */
[----:B------:R-:W-:Y:S05]  /*8b70*/  BRA `(.L_x_64) ;  /* 0xffffffa800687947 */ /* 0x000fea000383ffff */
.L_x_66:
[----:B-1----:R1:W2:Y:S02]  /*8b80*/  SYNCS.PHASECHK.TRANS64.TRYWAIT P0, [R0+URZ+0x70], R5 ;  /* 0x00007005000075a7 */ /* 0x0022a400080011ff */
[----:B--2---:R-:W-:Y:S05]  /*8b90*/  @!P0 NANOSLEEP.SYNCS 0x989680 ;  /* 0x009896800000895d */ /* 0x004fea0003900000 */
[----:B------:R-:W2:Y:S02]  /*8ba0*/  @!P0 SYNCS.PHASECHK.TRANS64 P0, [R0+URZ+0x70], R5 ;  /* 0x00007005000085a7 */ /* 0x000ea400080010ff */
[----:B--2---:R-:W-:Y:S05]  /*8bb0*/  @!P0 BRA `(.L_x_66) ;  /* 0xfffffffc00f08947 */ /* 0x004fea000383ffff */
[----:B------:R-:W-:Y:S05]  /*8bc0*/  BRA `(.L_x_155) ;  /* 0xffffffac00847947 */ /* 0x000fea000383ffff */
.L_x_68:
[----:B------:R-:W-:-:S13]  /*8bd0*/  R2UR UR6, R4 ;  /* 0x00000000040672ca */ /* 0x000fda00000e0000 */
[----:B------:R-:W-:-:S07]  /*8be0*/  MOV R0, UR6 ;  /* 0x0000000600007c02 */ /* 0x000fce0008000f00 */
.L_x_156:
[----:B-1----:R1:W2:Y:S02]  /*8bf0*/  SYNCS.PHASECHK.TRANS64.TRYWAIT P0, [R0+URZ+0xb0], R5 ;  /* 0x0000b005000075a7 */ /* 0x0022a400080011ff */
[----:B--2---:R-:W-:Y:S05]  /*8c00*/  @!P0 NANOSLEEP.SYNCS 0x989680 ;  /* 0x009896800000895d */ /* 0x004fea0003900000 */
[----:B------:R-:W2:Y:S02]  /*8c10*/  @!P0 SYNCS.PHASECHK.TRANS64 P0, [R0+URZ+0xb0], R5 ;  /* 0x0000b005000085a7 */ /* 0x000ea400080010ff */
[----:B--2---:R-:W-:Y:S05]  /*8c20*/  @!P0 BRA `(.L_x_156) ;  /* 0xfffffffc00f08947 */ /* 0x004fea000383ffff */
[----:B------:R-:W-:Y:S05]  /*8c30*/  BRA `(.L_x_157) ;  /* 0xffffffac00d87947 */ /* 0x000fea000383ffff */
.L_x_71:
[----:B------:R-:W-:Y:S07]  /*8c40*/  MOV R0, UR7 ;  /* 0x0000000700007c02 */ /* 0x000fee0008000f00 */
.L_x_158:
[----:B-1----:R1:W2:Y:S02]  /*8c50*/  SYNCS.PHASECHK.TRANS64.TRYWAIT P0, [R0+URZ], R5 ;  /* 0x00000005000075a7 */ /* 0x0022a400080011ff */
[----:B--2---:R-:W-:Y:S05]  /*8c60*/  @!P0 NANOSLEEP.SYNCS 0x989680 ;  /* 0x009896800000895d */ /* 0x004fea0003900000 */
[----:B------:R-:W2:Y:S02]  /*8c70*/  @!P0 SYNCS.PHASECHK.TRANS64 P0, [R0+URZ], R5 ;  /* 0x00000005000085a7 */ /* 0x000ea400080010ff */
[----:B--2---:R-:W-:Y:S05]  /*8c80*/  @!P0 BRA `(.L_x_158) ;  /* 0xfffffffc00f08947 */ /* 0x004fea000383ffff */
[----:B------:R-:W-:Y:S05]  /*8c90*/  BRA `(.L_x_70) ;  /* 0xffffffac00ec7947 */ /* 0x000fea000383ffff */
.L_x_75:
[----:B-1----:R-:W-:-:S07]  /*8ca0*/  MOV R0, UR4 ;  /* 0x0000000400007c02 */ /* 0x002fce0008000f00 */
.L_x_159:
[----:B-1----:R1:W2:Y:S02]  /*8cb0*/  SYNCS.PHASECHK.TRANS64.TRYWAIT P0, [R0+URZ], R3 ;  /* 0x00000003000075a7 */ /* 0x0022a400080011ff */
[----:B--2---:R-:W-:Y:S05]  /*8cc0*/  @!P0 NANOSLEEP.SYNCS 0x989680 ;  /* 0x009896800000895d */ /* 0x004fea0003900000 */
[----:B------:R-:W2:Y:S02]  /*8cd0*/  @!P0 SYNCS.PHASECHK.TRANS64 P0, [R0+URZ], R3 ;  /* 0x00000003000085a7 */ /* 0x000ea400080010ff */
[----:B--2---:R-:W-:Y:S05]  /*8ce0*/  @!P0 BRA `(.L_x_159) ;  /* 0xfffffffc00f08947 */ /* 0x004fea000383ffff */
[----:B------:R-:W-:Y:S05]  /*8cf0*/  BRA `(.L_x_160) ;  /* 0xffffffb400f47947 */ /* 0x000fea000383ffff */
.L_x_76:
[----:B------:R-:W-:-:S07]  /*8d00*/  MOV R0, UR5 ;  /* 0x0000000500007c02 */ /* 0x000fce0008000f00 */
.L_x_161:
[----:B-1----:R1:W2:Y:S02]  /*8d10*/  SYNCS.PHASECHK.TRANS64.TRYWAIT P0, [R0+URZ], R3 ;  /* 0x00000003000075a7 */ /* 0x0022a400080011ff */
[----:B--2---:R-:W-:Y:S05]  /*8d20*/  @!P0 NANOSLEEP.SYNCS 0x989680 ;  /* 0x009896800000895d */ /* 0x004fea0003900000 */
[----:B------:R-:W2:Y:S02]  /*8d30*/  @!P0 SYNCS.PHASECHK.TRANS64 P0, [R0+URZ], R3 ;  /* 0x00000003000085a7 */ /* 0x000ea400080010ff */
[----:B--2---:R-:W-:Y:S05]  /*8d40*/  @!P0 BRA `(.L_x_161) ;  /* 0xfffffffc00f08947 */ /* 0x004fea000383ffff */
[----:B------:R-:W-:Y:S05]  /*8d50*/  BRA `(.L_x_162) ;  /* 0xffffffb800047947 */ /* 0x000fea000383ffff */
.L_x_77:
[----:B------:R-:W-:-:S07]  /*8d60*/  MOV R0, UR5 ;  /* 0x0000000500007c02 */ /* 0x000fce0008000f00 */
.L_x_163:
[----:B-1----:R1:W2:Y:S02]  /*8d70*/  SYNCS.PHASECHK.TRANS64.TRYWAIT P0, [R0+URZ], R3 ;  /* 0x00000003000075a7 */ /* 0x0022a400080011ff */
[----:B--2---:R-:W-:Y:S05]  /*8d80*/  @!P0 NANOSLEEP.SYNCS 0x989680 ;  /* 0x009896800000895d */ /* 0x004fea0003900000 */
[----:B------:R-:W2:Y:S02]  /*8d90*/  @!P0 SYNCS.PHASECHK.TRANS64 P0, [R0+URZ], R3 ;  /* 0x00000003000085a7 */ /* 0x000ea400080010ff */
[----:B--2---:R-:W-:Y:S05]  /*8da0*/  @!P0 BRA `(.L_x_163) ;  /* 0xfffffffc00f08947 */ /* 0x004fea000383ffff */
[----:B------:R-:W-:Y:S05]  /*8db0*/  BRA `(.L_x_164) ;  /* 0xffffffb800107947 */ /* 0x000fea000383ffff */
.L_x_80:
[----:B------:R-:W-:-:S07]  /*8dc0*/  MOV R0, UR61 ;  /* 0x0000003d00007c02 */ /* 0x000fce0008000f00 */
.L_x_165:
[----:B-1----:R1:W2:Y:S02]  /*8dd0*/  SYNCS.PHASECHK.TRANS64.TRYWAIT P1, [R0+URZ+0xf0], R3 ;  /* 0x0000f003000075a7 */ /* 0x0022a400080211ff */
[----:B--2---:R-:W-:Y:S05]  /*8de0*/  @!P1 NANOSLEEP.SYNCS 0x989680 ;  /* 0x009896800000995d */ /* 0x004fea0003900000 */
[----:B------:R-:W2:Y:S02]  /*8df0*/  @!P1 SYNCS.PHASECHK.TRANS64 P1, [R0+URZ+0xf0], R3 ;  /* 0x0000f003000095a7 */ /* 0x000ea400080210ff */
[----:B--2---:R-:W-:Y:S05]  /*8e00*/  @!P1 BRA `(.L_x_165) ;  /* 0xfffffffc00f09947 */ /* 0x004fea000383ffff */
[----:B------:R-:W-:Y:S05]  /*8e10*/  BRA `(.L_x_166) ;  /* 0xffffffb800607947 */ /* 0x000fea000383ffff */
.L_x_85:
[----:B----4-:R4:W1:Y:S02]  /*8e20*/  SYNCS.PHASECHK.TRANS64.TRYWAIT P0, [R0+URZ+0x70], R3 ;  /* 0x00007003000075a7 */ /* 0x01086400080011ff */
[----:B-1----:R-:W-:Y:S05]  /*8e30*/  @!P0 NANOSLEEP.SYNCS 0x989680 ;  /* 0x009896800000895d */ /* 0x002fea0003900000 */
[----:B------:R-:W1:Y:S02]  /*8e40*/  @!P0 SYNCS.PHASECHK.TRANS64 P0, [R0+URZ+0x70], R3 ;  /* 0x00007003000085a7 */ /* 0x000e6400080010ff */
[----:B-1----:R-:W-:Y:S05]  /*8e50*/  @!P0 BRA `(.L_x_85) ;  /* 0xfffffffc00f08947 */ /* 0x002fea000383ffff */
[----:B------:R-:W-:Y:S05]  /*8e60*/  BRA `(.L_x_167) ;  /* 0xffffffbc00787947 */ /* 0x000fea000383ffff */
.L_x_88:
[----:B------:R-:W-:Y:S07]  /*8e70*/  MOV R0, UR4 ;  /* 0x0000000400007c02 */ /* 0x000fee0008000f00 */
.L_x_168:
[----:B-1----:R1:W4:Y:S02]  /*8e80*/  SYNCS.PHASECHK.TRANS64.TRYWAIT P0, [R0+URZ+0x68], R3 ;  /* 0x00006803000075a7 */ /* 0x00232400080011ff */
[----:B----4-:R-:W-:Y:S05]  /*8e90*/  @!P0 NANOSLEEP.SYNCS 0x989680 ;  /* 0x009896800000895d */ /* 0x010fea0003900000 */
[----:B------:R-:W4:Y:S02]  /*8ea0*/  @!P0 SYNCS.PHASECHK.TRANS64 P0, [R0+URZ+0x68], R3 ;  /* 0x00006803000085a7 */ /* 0x000f2400080010ff */
[----:B----4-:R-:W-:Y:S05]  /*8eb0*/  @!P0 BRA `(.L_x_168) ;  /* 0xfffffffc00f08947 */ /* 0x010fea000383ffff */
[----:B------:R-:W-:Y:S05]  /*8ec0*/  BRA `(.L_x_87) ;  /* 0xffffffc000587947 */ /* 0x000fea000383ffff */
.L_x_91:
[----:B------:R-:W-:Y:S07]  /*8ed0*/  MOV R3, UR4 ;  /* 0x0000000400037c02 */ /* 0x000fee0008000f00 */
.L_x_169:
[----:B-1----:R1:W2:Y:S02]  /*8ee0*/  SYNCS.PHASECHK.TRANS64.TRYWAIT P0, [R3+URZ+0x48], R12 ;  /* 0x0000480c030075a7 */ /* 0x0022a400080011ff */
[----:B--2---:R-:W-:Y:S05]  /*8ef0*/  @!P0 NANOSLEEP.SYNCS 0x989680 ;  /* 0x009896800000895d */ /* 0x004fea0003900000 */
[----:B------:R-:W2:Y:S02]  /*8f00*/  @!P0 SYNCS.PHASECHK.TRANS64 P0, [R3+URZ+0x48], R12 ;  /* 0x0000480c030085a7 */ /* 0x000ea400080010ff */
[----:B--2---:R-:W-:Y:S05]  /*8f10*/  @!P0 BRA `(.L_x_169) ;  /* 0xfffffffc00f08947 */ /* 0x004fea000383ffff */
[----:B------:R-:W-:Y:S05]  /*8f20*/  BRA `(.L_x_170) ;  /* 0xffffffc000d07947 */ /* 0x000fea000383ffff */
.L_x_92:
[----:B-1----:R-:W-:Y:S07]  /*8f30*/  MOV R3, UR4 ;  /* 0x0000000400037c02 */ /* 0x002fee0008000f00 */
.L_x_171:
[----:B-1----:R1:W2:Y:S02]  /*8f40*/  SYNCS.PHASECHK.TRANS64.TRYWAIT P0, [R3+URZ+0x50], R12 ;  /* 0x0000500c030075a7 */ /* 0x0022a400080011ff */
[----:B--2---:R-:W-:Y:S05]  /*8f50*/  @!P0 NANOSLEEP.SYNCS 0x989680 ;  /* 0x009896800000895d */ /* 0x004fea0003900000 */
[----:B------:R-:W2:Y:S02]  /*8f60*/  @!P0 SYNCS.PHASECHK.TRANS64 P0, [R3+URZ+0x50], R12 ;  /* 0x0000500c030085a7 */ /* 0x000ea400080010ff */
[----:B--2---:R-:W-:Y:S05]  /*8f70*/  @!P0 BRA `(.L_x_171) ;  /* 0xfffffffc00f08947 */ /* 0x004fea000383ffff */
[----:B------:R-:W-:Y:S05]  /*8f80*/  BRA `(.L_x_172) ;  /* 0xffffffc400287947 */ /* 0x000fea000383ffff */
.L_x_93:
[----:B------:R-:W-:Y:S07]  /*8f90*/  MOV R3, UR4 ;  /* 0x0000000400037c02 */ /* 0x000fee0008000f00 */
.L_x_173:
[----:B-1----:R1:W2:Y:S02]  /*8fa0*/  SYNCS.PHASECHK.TRANS64.TRYWAIT P0, [R3+URZ+0x58], R12 ;  /* 0x0000580c030075a7 */ /* 0x0022a400080011ff */
[----:B--2---:R-:W-:Y:S05]  /*8fb0*/  @!P0 NANOSLEEP.SYNCS 0x989680 ;  /* 0x009896800000895d */ /* 0x004fea0003900000 */
[----:B------:R-:W2:Y:S02]  /*8fc0*/  @!P0 SYNCS.PHASECHK.TRANS64 P0, [R3+URZ+0x58], R12 ;  /* 0x0000580c030085a7 */ /* 0x000ea400080010ff */
[----:B--2---:R-:W-:Y:S05]  /*8fd0*/  @!P0 BRA `(.L_x_173) ;  /* 0xfffffffc00f08947 */ /* 0x004fea000383ffff */
[----:B------:R-:W-:Y:S05]  /*8fe0*/  BRA `(.L_x_174) ;  /* 0xffffffc400c87947 */ /* 0x000fea000383ffff */
.L_x_95:
[----:B------:R-:W-:-:S07]  /*8ff0*/  MOV R0, UR4 ;  /* 0x0000000400007c02 */ /* 0x000fce0008000f00 */
.L_x_175:
[----:B-1----:R1:W2:Y:S02]  /*9000*/  SYNCS.PHASECHK.TRANS64.TRYWAIT P0, [R0+URZ+0x48], R3 ;  /* 0x00004803000075a7 */ /* 0x0022a400080011ff */
[----:B--2---:R-:W-:Y:S05]  /*9010*/  @!P0 NANOSLEEP.SYNCS 0x989680 ;  /* 0x009896800000895d */ /* 0x004fea0003900000 */
[----:B------:R-:W2:Y:S02]  /*9020*/  @!P0 SYNCS.PHASECHK.TRANS64 P0, [R0+URZ+0x48], R3 ;  /* 0x00004803000085a7 */ /* 0x000ea400080010ff */
[----:B--2---:R-:W-:Y:S05]  /*9030*/  @!P0 BRA `(.L_x_175) ;  /* 0xfffffffc00f08947 */ /* 0x004fea000383ffff */
[----:B------:R-:W-:Y:S05]  /*9040*/  BRA `(.L_x_176) ;  /* 0xffffffc800507947 */ /* 0x000fea000383ffff */
.L_x_96:
[----:B-1----:R-:W-:-:S07]  /*9050*/  MOV R0, UR4 ;  /* 0x0000000400007c02 */ /* 0x002fce0008000f00 */
.L_x_177:
[----:B-1----:R1:W2:Y:S02]  /*9060*/  SYNCS.PHASECHK.TRANS64.TRYWAIT P0, [R0+URZ+0x50], R3 ;  /* 0x00005003000075a7 */ /* 0x0022a400080011ff */
[----:B--2---:R-:W-:Y:S05]  /*9070*/  @!P0 NANOSLEEP.SYNCS 0x989680 ;  /* 0x009896800000895d */ /* 0x004fea0003900000 */
[----:B------:R-:W2:Y:S02]  /*9080*/  @!P0 SYNCS.PHASECHK.TRANS64 P0, [R0+URZ+0x50], R3 ;  /* 0x00005003000085a7 */ /* 0x000ea400080010ff */
[----:B--2---:R-:W-:Y:S05]  /*9090*/  @!P0 BRA `(.L_x_177) ;  /* 0xfffffffc00f08947 */ /* 0x004fea000383ffff */
[----:B------:R-:W-:Y:S05]  /*90a0*/  BRA `(.L_x_178) ;  /* 0xffffffc800407947 */ /* 0x000fea000383ffff */
.L_x_98:
[----:B--2---:R2:W3:Y:S02]  /*90b0*/  SYNCS.PHASECHK.TRANS64.TRYWAIT P0, [R0+URZ+0x70], R3 ;  /* 0x00007003000075a7 */ /* 0x0044e400080011ff */
[----:B---3--:R-:W-:Y:S05]  /*90c0*/  @!P0 NANOSLEEP.SYNCS 0x989680 ;  /* 0x009896800000895d */ /* 0x008fea0003900000 */
[----:B------:R-:W3:Y:S02]  /*90d0*/  @!P0 SYNCS.PHASECHK.TRANS64 P0, [R0+URZ+0x70], R3 ;  /* 0x00007003000085a7 */ /* 0x000ee400080010ff */
[----:B---3--:R-:W-:Y:S05]  /*90e0*/  @!P0 BRA `(.L_x_98) ;  /* 0xfffffffc00f08947 */ /* 0x008fea000383ffff */
[----:B------:R-:W-:Y:S05]  /*90f0*/  BRA `(.L_x_179) ;  /* 0xffffffcc00107947 */ /* 0x000fea000383ffff */
.L_x_109:
[----:B-1----:R-:W-:Y:S04]  /*9100*/  MOV R0, UR36 ;  /* 0x0000002400007c02 */ /* 0x002fe80008000f00 */
[----:B------:R1:W3:Y:S03]  /*9110*/  SYNCS.PHASECHK.TRANS64.TRYWAIT P1, [R0+URZ+0x30], R5 ;  /* 0x00003005000075a7 */ /* 0x0002e600080211ff */
[----:B---3--:R-:W-:Y:S05]  /*9120*/  @!P1 NANOSLEEP.SYNCS 0x989680 ;  /* 0x009896800000995d */ /* 0x008fea0003900000 */
[----:B------:R-:W3:Y:S02]  /*9130*/  @!P1 SYNCS.PHASECHK.TRANS64 P1, [R0+URZ+0x30], R5 ;  /* 0x00003005000095a7 */ /* 0x000ee400080210ff */
[----:B---3--:R-:W-:Y:S05]  /*9140*/  @!P1 BRA `(.L_x_109) ;  /* 0xfffffffc00ec9947 */ /* 0x008fea000383ffff */
[----:B------:R-:W-:Y:S05]  /*9150*/  BRA `(.L_x_108) ;  /* 0xffffffd800187947 */ /* 0x000fea000383ffff */
.L_x_111:
[----:B-1----:R1:W4:Y:S02]  /*9160*/  SYNCS.PHASECHK.TRANS64.TRYWAIT P0, [R74+URZ+0x90], R3 ;  /* 0x000090034a0075a7 */ /* 0x00232400080011ff */
[----:B----4-:R-:W-:Y:S05]  /*9170*/  @!P0 NANOSLEEP.SYNCS 0x989680 ;  /* 0x009896800000895d */ /* 0x010fea0003900000 */
[----:B------:R-:W4:Y:S02]  /*9180*/  @!P0 SYNCS.PHASECHK.TRANS64 P0, [R74+URZ+0x90], R3 ;  /* 0x000090034a0085a7 */ /* 0x000f2400080010ff */
[----:B----4-:R-:W-:Y:S05]  /*9190*/  @!P0 BRA `(.L_x_111) ;  /* 0xfffffffc00f08947 */ /* 0x010fea000383ffff */
[----:B------:R-:W-:Y:S05]  /*91a0*/  BRA `(.L_x_110) ;  /* 0xffffffd800387947 */ /* 0x000fea000383ffff */
.L_x_120:
[----:B--2---:R2:W3:Y:S02]  /*91b0*/  SYNCS.PHASECHK.TRANS64.TRYWAIT P0, [R3+URZ+0x30], R0 ;  /* 0x00003000030075a7 */ /* 0x0044e400080011ff */
[----:B---3--:R-:W-:Y:S05]  /*91c0*/  @!P0 NANOSLEEP.SYNCS 0x989680 ;  /* 0x009896800000895d */ /* 0x008fea0003900000 */
[----:B------:R-:W3:Y:S02]  /*91d0*/  @!P0 SYNCS.PHASECHK.TRANS64 P0, [R3+URZ+0x30], R0 ;  /* 0x00003000030085a7 */ /* 0x000ee400080010ff */
[----:B---3--:R-:W-:Y:S05]  /*91e0*/  @!P0 BRA `(.L_x_120) ;  /* 0xfffffffc00f08947 */ /* 0x008fea000383ffff */
[----:B------:R-:W-:Y:S05]  /*91f0*/  BRA `(.L_x_119) ;  /* 0xffffffe000487947 */ /* 0x000fea000383ffff */
.L_x_129:
[----:B--2---:R2:W3:Y:S02]  /*9200*/  SYNCS.PHASECHK.TRANS64.TRYWAIT P0, [R4+URZ+0x30], R3 ;  /* 0x00003003040075a7 */ /* 0x0044e400080011ff */
[----:B---3--:R-:W-:Y:S05]  /*9210*/  @!P0 NANOSLEEP.SYNCS 0x989680 ;  /* 0x009896800000895d */ /* 0x008fea0003900000 */
[----:B------:R-:W3:Y:S02]  /*9220*/  @!P0 SYNCS.PHASECHK.TRANS64 P0, [R4+URZ+0x30], R3 ;  /* 0x00003003040085a7 */ /* 0x000ee400080010ff */
[----:B---3--:R-:W-:Y:S05]  /*9230*/  @!P0 BRA `(.L_x_129) ;  /* 0xfffffffc00f08947 */ /* 0x008fea000383ffff */
[----:B------:R-:W-:Y:S05]  /*9240*/  BRA `(.L_x_128) ;  /* 0xffffffe8006c7947 */ /* 0x000fea000383ffff */
        .weak           $__internal_0_$__cuda_sm10x_tcgen05_guardrail_trap_col_being_dealloced_not_returned_by_alloc
        .type           $__internal_0_$__cuda_sm10x_tcgen05_guardrail_trap_col_being_dealloced_not_returned_by_alloc,@function
        .size           $__internal_0_$__cuda_sm10x_tcgen05_guardrail_trap_col_being_dealloced_not_returned_by_alloc,($__internal_1_$__cuda_sm10x_tcgen05_guardrail_trap_phase_invalid_during_alloc - $__internal_0_$__cuda_sm10x_tcgen05_guardrail_trap_col_being_dealloced_not_returned_by_alloc)
$__internal_0_$__cuda_sm10x_tcgen05_guardrail_trap_col_being_dealloced_not_returned_by_alloc:
[----:B------:R-:W-:Y:S05]  /*9250*/  BPT.TRAP 0x1 ;  /* 0x000000040000795c */ /* 0x000fea0000300000 */
[----:B------:R-:W-:-:S04]  /*9260*/  HFMA2 R3, -RZ, RZ, 0, 0 ;  /* 0x00000000ff037431 */ /* 0x000fc800000001ff */
[----:B------:R-:W-:Y:S05]  /*9270*/  RET.REL.NODEC R2 `(_ZN7cutlass13device_kernelINS_4gemm6kernel13GemmUniversalIN4cute5tupleIJiiiiEEENS1_10collective13CollectiveMmaINS1_35MainloopSm100TmaUmmaWarpSpecializedILi3ELi2ELi4ENS5_IJNS4_1CILi2EEENSA_ILi1EEESC_EEEEENS5_IJNSA_ILi128EEENSA_ILi96EEENSA_ILi256EEEEEENS_10bfloat16_tENS5_IJlSC_lEEESJ_SK_NS4_8TiledMMAINS4_8MMA_AtomIJNS4_26SM100_MMA_F16BF16_2x1SM_SSISJ_SJ_fLi128ELi96ELNS4_4UMMA5MajorE0ELSP_0ELNSO_7ScaleInE0ELSQ_0EEEEEENS4_6LayoutINS5_IJSC_SC_SC_EEENS5_IJNSA_ILi0EEESV_SV_EEEEENS5_IJNS4_10UnderscoreESY_SY_EEEEENS4_18SM100_TMA_2SM_LOADENS4_14ComposedLayoutINS4_7SwizzleILi3ELi4ELi3EEENS4_18smem_ptr_flag_bitsILi16EEENST_INS5_IJNSA_ILi8EEENSA_ILi64EEEEEENS5_IJS18_SC_EEEEEEEvNS4_8identityES11_S1C_vS1D_EENS_8epilogue10collective18CollectiveEpilogueINS1F_23Sm100TmaWarpSpecializedILi3ELi2ELi16ELb1ELb0EEEJNS5_IJS18_SG_SH_EEENS5_IJNST_IS18_SC_EENST_INS5_IJNSA_ILi16EEESB_EEENS5_IJSC_NSA_ILi48EEEEEEEEEEESJ_SK_SJ_SK_NS1F_6fusion15FusionCallbacksIS1J_NS1S_17LinearCombinationISJ_fSJ_fLNS_15FloatRoundStyleE2EEES1K_S1R_JEEENS4_5SM1004TMEM4LOAD26SM100_TMEM_LOAD_32dp32b16xENS4_13SM90_TMA_LOADENS12_INS13_ILi1ELi4ELi3EEES16_NST_INS5_IJS17_S1M_EEENS5_IJS1M_SC_EEEEEEENS4_39AutoVectorizingCopyWithAssumedAlignmentILi128EEENS4_14SM90_TMA_STOREES27_S29_S29_EEEvvEEEEvNT_6ParamsE) ;  /* 0xffffff6c02607950 */ /* 0x000fea0003c3ffff */
        .weak           $__internal_1_$__cuda_sm10x_tcgen05_guardrail_trap_phase_invalid_during_alloc
        .type           $__internal_1_$__cuda_sm10x_tcgen05_guardrail_trap_phase_invalid_during_alloc,@function
        .size           $__internal_1_$__cuda_sm10x_tcgen05_guardrail_trap_phase_invalid_during_alloc,($__internal_2_$__cuda_sm10x_tcgen05_guardrail_trap_unallocated_columns_being_dealloced - $__internal_1_$__cuda_sm10x_tcgen05_guardrail_trap_phase_invalid_during_alloc)
$__internal_1_$__cuda_sm10x_tcgen05_guardrail_trap_phase_invalid_during_alloc:
[----:B------:R-:W-:Y:S05]  /*9280*/  BPT.TRAP 0x1 ;  /* 0x000000040000795c */ /* 0x000fea0000300000 */
[----:B------:R-:W-:-:S04]  /*9290*/  MOV R3, 0x0 ;  /* 0x0000000000037802 */ /* 0x000fc80000000f00 */
[----:B------:R-:W-:Y:S05]  /*92a0*/  RET.REL.NODEC R2 `(_ZN7cutlass13device_kernelINS_4gemm6kernel13GemmUniversalIN4cute5tupleIJiiiiEEENS1_10collective13CollectiveMmaINS1_35MainloopSm100TmaUmmaWarpSpecializedILi3ELi2ELi4ENS5_IJNS4_1CILi2EEENSA_ILi1EEESC_EEEEENS5_IJNSA_ILi128EEENSA_ILi96EEENSA_ILi256EEEEEENS_10bfloat16_tENS5_IJlSC_lEEESJ_SK_NS4_8TiledMMAINS4_8MMA_AtomIJNS4_26SM100_MMA_F16BF16_2x1SM_SSISJ_SJ_fLi128ELi96ELNS4_4UMMA5MajorE0ELSP_0ELNSO_7ScaleInE0ELSQ_0EEEEEENS4_6LayoutINS5_IJSC_SC_SC_EEENS5_IJNSA_ILi0EEESV_SV_EEEEENS5_IJNS4_10UnderscoreESY_SY_EEEEENS4_18SM100_TMA_2SM_LOADENS4_14ComposedLayoutINS4_7SwizzleILi3ELi4ELi3EEENS4_18smem_ptr_flag_bitsILi16EEENST_INS5_IJNSA_ILi8EEENSA_ILi64EEEEEENS5_IJS18_SC_EEEEEEEvNS4_8identityES11_S1C_vS1D_EENS_8epilogue10collective18CollectiveEpilogueINS1F_23Sm100TmaWarpSpecializedILi3ELi2ELi16ELb1ELb0EEEJNS5_IJS18_SG_SH_EEENS5_IJNST_IS18_SC_EENST_INS5_IJNSA_ILi16EEESB_EEENS5_IJSC_NSA_ILi48EEEEEEEEEEESJ_SK_SJ_SK_NS1F_6fusion15FusionCallbacksIS1J_NS1S_17LinearCombinationISJ_fSJ_fLNS_15FloatRoundStyleE2EEES1K_S1R_JEEENS4_5SM1004TMEM4LOAD26SM100_TMEM_LOAD_32dp32b16xENS4_13SM90_TMA_LOADENS12_INS13_ILi1ELi4ELi3EEES16_NST_INS5_IJS17_S1M_EEENS5_IJS1M_SC_EEEEEEENS4_39AutoVectorizingCopyWithAssumedAlignmentILi128EEENS4_14SM90_TMA_STOREES27_S29_S29_EEEvvEEEEvNT_6ParamsE) ;  /* 0xffffff6c02547950 */ /* 0x000fea0003c3ffff */
        .weak           $__internal_2_$__cuda_sm10x_tcgen05_guardrail_trap_unallocated_columns_being_dealloced
        .type           $__internal_2_$__cuda_sm10x_tcgen05_guardrail_trap_unallocated_columns_being_dealloced,@function
        .size           $__internal_2_$__cuda_sm10x_tcgen05_guardrail_trap_unallocated_columns_being_dealloced,(.L_x_181 - $__internal_2_$__cuda_sm10x_tcgen05_guardrail_trap_unallocated_columns_being_dealloced)
$__internal_2_$__cuda_sm10x_tcgen05_guardrail_trap_unallocated_columns_being_dealloced:
[----:B------:R-:W-:Y:S05]  /*92b0*/  BPT.TRAP 0x1 ;  /* 0x000000040000795c */ /* 0x000fea0000300000 */
[----:B------:R-:W-:-:S04]  /*92c0*/  HFMA2 R3, -RZ, RZ, 0, 0 ;  /* 0x00000000ff037431 */ /* 0x000fc800000001ff */
[----:B------:R-:W-:Y:S05]  /*92d0*/  RET.REL.NODEC R2 `(_ZN7cutlass13device_kernelINS_4gemm6kernel13GemmUniversalIN4cute5tupleIJiiiiEEENS1_10collective13CollectiveMmaINS1_35MainloopSm100TmaUmmaWarpSpecializedILi3ELi2ELi4ENS5_IJNS4_1CILi2EEENSA_ILi1EEESC_EEEEENS5_IJNSA_ILi128EEENSA_ILi96EEENSA_ILi256EEEEEENS_10bfloat16_tENS5_IJlSC_lEEESJ_SK_NS4_8TiledMMAINS4_8MMA_AtomIJNS4_26SM100_MMA_F16BF16_2x1SM_SSISJ_SJ_fLi128ELi96ELNS4_4UMMA5MajorE0ELSP_0ELNSO_7ScaleInE0ELSQ_0EEEEEENS4_6LayoutINS5_IJSC_SC_SC_EEENS5_IJNSA_ILi0EEESV_SV_EEEEENS5_IJNS4_10UnderscoreESY_SY_EEEEENS4_18SM100_TMA_2SM_LOADENS4_14ComposedLayoutINS4_7SwizzleILi3ELi4ELi3EEENS4_18smem_ptr_flag_bitsILi16EEENST_INS5_IJNSA_ILi8EEENSA_ILi64EEEEEENS5_IJS18_SC_EEEEEEEvNS4_8identityES11_S1C_vS1D_EENS_8epilogue10collective18CollectiveEpilogueINS1F_23Sm100TmaWarpSpecializedILi3ELi2ELi16ELb1ELb0EEEJNS5_IJS18_SG_SH_EEENS5_IJNST_IS18_SC_EENST_INS5_IJNSA_ILi16EEESB_EEENS5_IJSC_NSA_ILi48EEEEEEEEEEESJ_SK_SJ_SK_NS1F_6fusion15FusionCallbacksIS1J_NS1S_17LinearCombinationISJ_fSJ_fLNS_15FloatRoundStyleE2EEES1K_S1R_JEEENS4_5SM1004TMEM4LOAD26SM100_TMEM_LOAD_32dp32b16xENS4_13SM90_TMA_LOADENS12_INS13_ILi1ELi4ELi3EEES16_NST_INS5_IJS17_S1M_EEENS5_IJS1M_SC_EEEEEEENS4_39AutoVectorizingCopyWithAssumedAlignmentILi128EEENS4_14SM90_TMA_STOREES27_S29_S29_EEEvvEEEEvNT_6ParamsE) ;  /* 0xffffff6c02487950 */ /* 0x000fea0003c3ffff */
.L_x_180:
[----:B------:R-:W-:-:S00]  /*92e0*/  BRA `(.L_x_180) ;  /* 0xfffffffc00fc7947 */ /* 0x000fc0000383ffff */
[----:B------:R-:W-:-:S00]  /*92f0*/  NOP ;  /* 0x0000000000007918 */ /* 0x000fc00000000000 */
        /* <DEDUP_REMOVED lines=8> */
.L_x_181:


//--------------------- .nv.global.init           --------------------------
	.section	.nv.global.init,"aw",@progbits
.nv.global.init:
	.type		$str$27,@object
	.size		$str$27,($str$28 - $str$27)
$str$27:
        /*0000*/ 	.byte	0x28, 0x61, 0x64, 0x64, 0x72, 0x65, 0x73, 0x73, 0x20, 0x26, 0x20, 0x6d, 0x61, 0x73, 0x6b, 0x29
        /*0010*/ 	.byte	0x20, 0x3d, 0x3d, 0x20, 0x30, 0x00
	.type		$str$28,@object
	.size		$str$28,($str$26 - $str$28)
$str$28:
        /*0016*/ 	.byte	0x2f, 0x74, 0x6d, 0x70, 0x2f, 0x63, 0x75, 0x74, 0x6c, 0x61, 0x73, 0x73, 0x5f, 0x73, 0x77, 0x65
        /*0026*/ 	.byte	0x65, 0x70, 0x5f, 0x73, 0x72, 0x63, 0x2f, 0x69, 0x6e, 0x63, 0x6c, 0x75, 0x64, 0x65, 0x2f, 0x63
        /*0036*/ 	.byte	0x75, 0x74, 0x65, 0x2f, 0x70, 0x6f, 0x69, 0x6e, 0x74, 0x65, 0x72, 0x5f, 0x66, 0x6c, 0x61, 0x67
        /*0046*/ 	.byte	0x67, 0x65, 0x64, 0x2e, 0x68, 0x70, 0x70, 0x00
	.type		$str$26,@object
	.size		$str$26,($str$25 - $str$26)
$str$26:
        /*004e*/ 	.byte	0x2f, 0x74, 0x6d, 0x70, 0x2f, 0x63, 0x75, 0x74, 0x6c, 0x61, 0x73, 0x73, 0x5f, 0x73, 0x77, 0x65
        /*005e*/ 	.byte	0x65, 0x70, 0x5f, 0x73, 0x72, 0x63, 0x2f, 0x69, 0x6e, 0x63, 0x6c, 0x75, 0x64, 0x65, 0x2f, 0x63
        /*006e*/ 	.byte	0x75, 0x74, 0x65, 0x2f, 0x61, 0x74, 0x6f, 0x6d, 0x2f, 0x63, 0x6f, 0x70, 0x79, 0x5f, 0x74, 0x72
        /*007e*/ 	.byte	0x61, 0x69, 0x74, 0x73, 0x5f, 0x73, 0x6d, 0x31, 0x30, 0x30, 0x2e, 0x68, 0x70, 0x70, 0x00
	.type		$str$25,@object
	.size		$str$25,(__unnamed_1 - $str$25)
$str$25:
        /*008d*/ 	.byte	0x28, 0x28, 0x75, 0x69, 0x6e, 0x74, 0x33, 0x32, 0x5f, 0x74, 0x28, 0x74, 0x68, 0x72, 0x65, 0x61
        /*009d*/ 	.byte	0x64, 0x49, 0x64, 0x78, 0x2e, 0x78, 0x29, 0x20, 0x2f, 0x20, 0x33, 0x32, 0x29, 0x20, 0x25, 0x20
        /*00ad*/ 	.byte	0x34, 0x29, 0x20, 0x3d, 0x3d, 0x20, 0x28, 0x28, 0x28, 0x74, 0x6d, 0x65, 0x6d, 0x5f, 0x61, 0x64
        /*00bd*/ 	.byte	0x64, 0x72, 0x20, 0x3e, 0x3e, 0x20, 0x31, 0x36, 0x29, 0x20, 0x2f, 0x20, 0x33, 0x32, 0x29, 0x20
        /*00cd*/ 	.byte	0x25, 0x20, 0x34, 0x29, 0x00
	.type		__unnamed_1,@object
	.size		__unnamed_1,(__unnamed_2 - __unnamed_1)
__unnamed_1:
        /*00d2*/ 	.byte	0x61, 0x75, 0x74, 0x6f, 0x20, 0x63, 0x75, 0x74, 0x65, 0x3a, 0x3a, 0x61, 0x73, 0x5f, 0x70, 0x6f
        /* <DEDUP_REMOVED lines=24> */
        /*0262*/ 	.byte	0x43, 0x3c, 0x32, 0x30, 0x34, 0x38, 0x3e, 0x3e, 0x3e, 0x3e, 0x5d, 0x00
	.type		__unnamed_2,@object
	.size		__unnamed_2,(.L_2 - __unnamed_2)
__unnamed_2:
        /* <DEDUP_REMOVED lines=40> */
        /*04ee*/ 	.byte	0x3a, 0x3a, 0x43, 0x3c, 0x30, 0x3e, 0x3e, 0x3e, 0x3e, 0x5d, 0x00
.L_2:


//--------------------- .nv.shared._ZN7cutlass13device_kernelINS_4gemm6kernel13GemmUniversalIN4cute5tupleIJiiiiEEENS1_10collective13CollectiveMmaINS1_35MainloopSm100TmaUmmaWarpSpecializedILi3ELi2ELi4ENS5_IJNS4_1CILi2EEENSA_ILi1EEESC_EEEEENS5_IJNSA_ILi128EEENSA_ILi96EEENSA_ILi256EEEEEENS_10bfloat16_tENS5_IJlSC_lEEESJ_SK_NS4_8TiledMMAINS4_8MMA_AtomIJNS4_26SM100_MMA_F16BF16_2x1SM_SSISJ_SJ_fLi128ELi96ELNS4_4UMMA5MajorE0ELSP_0ELNSO_7ScaleInE0ELSQ_0EEEEEENS4_6LayoutINS5_IJSC_SC_SC_EEENS5_IJNSA_ILi0EEESV_SV_EEEEENS5_IJNS4_10UnderscoreESY_SY_EEEEENS4_18SM100_TMA_2SM_LOADENS4_14ComposedLayoutINS4_7SwizzleILi3ELi4ELi3EEENS4_18smem_ptr_flag_bitsILi16EEENST_INS5_IJNSA_ILi8EEENSA_ILi64EEEEEENS5_IJS18_SC_EEEEEEEvNS4_8identityES11_S1C_vS1D_EENS_8epilogue10collective18CollectiveEpilogueINS1F_23Sm100TmaWarpSpecializedILi3ELi2ELi16ELb1ELb0EEEJNS5_IJS18_SG_SH_EEENS5_IJNST_IS18_SC_EENST_INS5_IJNSA_ILi16EEESB_EEENS5_IJSC_NSA_ILi48EEEEEEEEEEESJ_SK_SJ_SK_NS1F_6fusion15FusionCallbacksIS1J_NS1S_17LinearCombinationISJ_fSJ_fLNS_15FloatRoundStyleE2EEES1K_S1R_JEEENS4_5SM1004TMEM4LOAD26SM100_TMEM_LOAD_32dp32b16xENS4_13SM90_TMA_LOADENS12_INS13_ILi1ELi4ELi3EEES16_NST_INS5_IJS17_S1M_EEENS5_IJS1M_SC_EEEEEEENS4_39AutoVectorizingCopyWithAssumedAlignmentILi128EEENS4_14SM90_TMA_STOREES27_S29_S29_EEEvvEEEEvNT_6ParamsE --------------------------
	.section	.nv.shared._ZN7cutlass13device_kernelINS_4gemm6kernel13GemmUniversalIN4cute5tupleIJiiiiEEENS1_10collective13CollectiveMmaINS1_35MainloopSm100TmaUmmaWarpSpecializedILi3ELi2ELi4ENS5_IJNS4_1CILi2EEENSA_ILi1EEESC_EEEEENS5_IJNSA_ILi128EEENSA_ILi96EEENSA_ILi256EEEEEENS_10bfloat16_tENS5_IJlSC_lEEESJ_SK_NS4_8TiledMMAINS4_8MMA_AtomIJNS4_26SM100_MMA_F16BF16_2x1SM_SSISJ_SJ_fLi128ELi96ELNS4_4UMMA5MajorE0ELSP_0ELNSO_7ScaleInE0ELSQ_0EEEEEENS4_6LayoutINS5_IJSC_SC_SC_EEENS5_IJNSA_ILi0EEESV_SV_EEEEENS5_IJNS4_10UnderscoreESY_SY_EEEEENS4_18SM100_TMA_2SM_LOADENS4_14ComposedLayoutINS4_7SwizzleILi3ELi4ELi3EEENS4_18smem_ptr_flag_bitsILi16EEENST_INS5_IJNSA_ILi8EEENSA_ILi64EEEEEENS5_IJS18_SC_EEEEEEEvNS4_8identityES11_S1C_vS1D_EENS_8epilogue10collective18CollectiveEpilogueINS1F_23Sm100TmaWarpSpecializedILi3ELi2ELi16ELb1ELb0EEEJNS5_IJS18_SG_SH_EEENS5_IJNST_IS18_SC_EENST_INS5_IJNSA_ILi16EEESB_EEENS5_IJSC_NSA_ILi48EEEEEEEEEEESJ_SK_SJ_SK_NS1F_6fusion15FusionCallbacksIS1J_NS1S_17LinearCombinationISJ_fSJ_fLNS_15FloatRoundStyleE2EEES1K_S1R_JEEENS4_5SM1004TMEM4LOAD26SM100_TMEM_LOAD_32dp32b16xENS4_13SM90_TMA_LOADENS12_INS13_ILi1ELi4ELi3EEES16_NST_INS5_IJS17_S1M_EEENS5_IJS1M_SC_EEEEEEENS4_39AutoVectorizingCopyWithAssumedAlignmentILi128EEENS4_14SM90_TMA_STOREES27_S29_S29_EEEvvEEEEvNT_6ParamsE,"aw",@nobits
	.sectionflags	@""
	.align	16
	.zero		1024


//--------------------- .nv.shared.reserved.0     --------------------------
	.section	.nv.shared.reserved.0,"aw",@nobits
	.weak		__nv_reservedSMEM_offset_0_alias
	.size		__nv_reservedSMEM_offset_0_alias, 0, 64
	.other		__nv_reservedSMEM_offset_0_alias,@"STO_CUDA_RESERVED_SHARED STV_DEFAULT"
__nv_reservedSMEM_offset_0_alias:
	.zero		0
.nv.shared.reserved.0:
	.zero		64
	.weak		__nv_reservedSMEM_tcgen05_partition
	.type		__nv_reservedSMEM_tcgen05_partition,@object
	.size		__nv_reservedSMEM_tcgen05_partition,(.L_0 - __nv_reservedSMEM_tcgen05_partition)
__nv_reservedSMEM_tcgen05_partition:
	.zero		32
.L_0:


//--------------------- .nv.global                --------------------------
	.section	.nv.global,"aw",@nobits
.nv.global:
	.type		_ZN40_INTERNAL_cdbf5c09_4_k_cu_3a4a9a51_136934cute1_E,@object
	.size		_ZN40_INTERNAL_cdbf5c09_4_k_cu_3a4a9a51_136934cute1_E,(_ZN40_INTERNAL_cdbf5c09_4_k_cu_3a4a9a51_136934cuda3std3__45__cpo6cbeginE - _ZN40_INTERNAL_cdbf5c09_4_k_cu_3a4a9a51_136934cute1_E)
_ZN40_INTERNAL_cdbf5c09_4_k_cu_3a4a9a51_136934cute1_E:
	.zero		1
	.type		_ZN40_INTERNAL_cdbf5c09_4_k_cu_3a4a9a51_136934cuda3std3__45__cpo6cbeginE,@object
	.size		_ZN40_INTERNAL_cdbf5c09_4_k_cu_3a4a9a51_136934cuda3std3__45__cpo6cbeginE,(_ZN40_INTERNAL_cdbf5c09_4_k_cu_3a4a9a51_136934cuda3std3__48in_placeE - _ZN40_INTERNAL_cdbf5c09_4_k_cu_3a4a9a51_136934cuda3std3__45__cpo6cbeginE)
_ZN40_INTERNAL_cdbf5c09_4_k_cu_3a4a9a51_136934cuda3std3__45__cpo6cbeginE:
	.zero		1
	.type		_ZN40_INTERNAL_cdbf5c09_4_k_cu_3a4a9a51_136934cuda3std3__48in_placeE,@object
	.size		_ZN40_INTERNAL_cdbf5c09_4_k_cu_3a4a9a51_136934cuda3std3__48in_placeE,(_ZN40_INTERNAL_cdbf5c09_4_k_cu_3a4a9a51_136934cuda3std6ranges3__45__cpo9iter_moveE - _ZN40_INTERNAL_cdbf5c09_4_k_cu_3a4a9a51_136934cuda3std3__48in_placeE)
_ZN40_INTERNAL_cdbf5c09_4_k_cu_3a4a9a51_136934cuda3std3__48in_placeE:
	.zero		1
	.type		_ZN40_INTERNAL_cdbf5c09_4_k_cu_3a4a9a51_136934cuda3std6ranges3__45__cpo9iter_moveE,@object
	.size		_ZN40_INTERNAL_cdbf5c09_4_k_cu_3a4a9a51_136934cuda3std6ranges3__45__cpo9iter_moveE,(_ZN40_INTERNAL_cdbf5c09_4_k_cu_3a4a9a51_136934cuda3std3__45__cpo5beginE - _ZN40_INTERNAL_cdbf5c09_4_k_cu_3a4a9a51_136934cuda3std6ranges3__45__cpo9iter_moveE)
_ZN40_INTERNAL_cdbf5c09_4_k_cu_3a4a9a51_136934cuda3std6ranges3__45__cpo9iter_moveE:
	.zero		1
	.type		_ZN40_INTERNAL_cdbf5c09_4_k_cu_3a4a9a51_136934cuda3std3__45__cpo5beginE,@object
	.size		_ZN40_INTERNAL_cdbf5c09_4_k_cu_3a4a9a51_136934cuda3std3__45__cpo5beginE,(_ZN40_INTERNAL_cdbf5c09_4_k_cu_3a4a9a51_136934cuda3std3__442_GLOBAL__N__cdbf5c09_4_k_cu_3a4a9a51_136936ignoreE - _ZN40_INTERNAL_cdbf5c09_4_k_cu_3a4a9a51_136934cuda3std3__45__cpo5beginE)
_ZN40_INTERNAL_cdbf5c09_4_k_cu_3a4a9a51_136934cuda3std3__45__cpo5beginE:
	.zero		1
	.type		_ZN40_INTERNAL_cdbf5c09_4_k_cu_3a4a9a51_136934cuda3std3__442_GLOBAL__N__cdbf5c09_4_k_cu_3a4a9a51_136936ignoreE,@object
	.size		_ZN40_INTERNAL_cdbf5c09_4_k_cu_3a4a9a51_136934cuda3std3__442_GLOBAL__N__cdbf5c09_4_k_cu_3a4a9a51_136936ignoreE,(_ZN40_INTERNAL_cdbf5c09_4_k_cu_3a4a9a51_136934cute7productE - _ZN40_INTERNAL_cdbf5c09_4_k_cu_3a4a9a51_136934cuda3std3__442_GLOBAL__N__cdbf5c09_4_k_cu_3a4a9a51_136936ignoreE)
_ZN40_INTERNAL_cdbf5c09_4_k_cu_3a4a9a51_136934cuda3std3__442_GLOBAL__N__cdbf5c09_4_k_cu_3a4a9a51_136936ignoreE:
	.zero		1
	.type		_ZN40_INTERNAL_cdbf5c09_4_k_cu_3a4a9a51_136934cute7productE,@object
	.size		_ZN40_INTERNAL_cdbf5c09_4_k_cu_3a4a9a51_136934cute7productE,(_ZN40_INTERNAL_cdbf5c09_4_k_cu_3a4a9a51_136934cuda3std3__45__cpo3endE - _ZN40_INTERNAL_cdbf5c09_4_k_cu_3a4a9a51_136934cute7productE)
_ZN40_INTERNAL_cdbf5c09_4_k_cu_3a4a9a51_136934cute7productE:
	.zero		1
	.type		_ZN40_INTERNAL_cdbf5c09_4_k_cu_3a4a9a51_136934cuda3std3__45__cpo3endE,@object
	.size		_ZN40_INTERNAL_cdbf5c09_4_k_cu_3a4a9a51_136934cuda3std3__45__cpo3endE,(_ZN40_INTERNAL_cdbf5c09_4_k_cu_3a4a9a51_136934cuda3std3__419piecewise_constructE - _ZN40_INTERNAL_cdbf5c09_4_k_cu_3a4a9a51_136934cuda3std3__45__cpo3endE)
_ZN40_INTERNAL_cdbf5c09_4_k_cu_3a4a9a51_136934cuda3std3__45__cpo3endE:
	.zero		1
	.type		_ZN40_INTERNAL_cdbf5c09_4_k_cu_3a4a9a51_136934cuda3std3__419piecewise_constructE,@object
	.size		_ZN40_INTERNAL_cdbf5c09_4_k_cu_3a4a9a51_136934cuda3std3__419piecewise_constructE,(_ZN40_INTERNAL_cdbf5c09_4_k_cu_3a4a9a51_136934cuda3std3__45__cpo4cendE - _ZN40_INTERNAL_cdbf5c09_4_k_cu_3a4a9a51_136934cuda3std3__419piecewise_constructE)
_ZN40_INTERNAL_cdbf5c09_4_k_cu_3a4a9a51_136934cuda3std3__419piecewise_constructE:
	.zero		1
	.type		_ZN40_INTERNAL_cdbf5c09_4_k_cu_3a4a9a51_136934cuda3std3__45__cpo4cendE,@object
	.size		_ZN40_INTERNAL_cdbf5c09_4_k_cu_3a4a9a51_136934cuda3std3__45__cpo4cendE,(_ZN40_INTERNAL_cdbf5c09_4_k_cu_3a4a9a51_136934cuda3std6ranges3__45__cpo4swapE - _ZN40_INTERNAL_cdbf5c09_4_k_cu_3a4a9a51_136934cuda3std3__45__cpo4cendE)
_ZN40_INTERNAL_cdbf5c09_4_k_cu_3a4a9a51_136934cuda3std3__45__cpo4cendE:
	.zero		1
	.type		_ZN40_INTERNAL_cdbf5c09_4_k_cu_3a4a9a51_136934cuda3std6ranges3__45__cpo4swapE,@object
	.size		_ZN40_INTERNAL_cdbf5c09_4_k_cu_3a4a9a51_136934cuda3std6ranges3__45__cpo4swapE,(.L_10 - _ZN40_INTERNAL_cdbf5c09_4_k_cu_3a4a9a51_136934cuda3std6ranges3__45__cpo4swapE)
_ZN40_INTERNAL_cdbf5c09_4_k_cu_3a4a9a51_136934cuda3std6ranges3__45__cpo4swapE:
	.zero		1
.L_10:


//--------------------- .nv.constant0._ZN7cutlass13device_kernelINS_4gemm6kernel13GemmUniversalIN4cute5tupleIJiiiiEEENS1_10collective13CollectiveMmaINS1_35MainloopSm100TmaUmmaWarpSpecializedILi3ELi2ELi4ENS5_IJNS4_1CILi2EEENSA_ILi1EEESC_EEEEENS5_IJNSA_ILi128EEENSA_ILi96EEENSA_ILi256EEEEEENS_10bfloat16_tENS5_IJlSC_lEEESJ_SK_NS4_8TiledMMAINS4_8MMA_AtomIJNS4_26SM100_MMA_F16BF16_2x1SM_SSISJ_SJ_fLi128ELi96ELNS4_4UMMA5MajorE0ELSP_0ELNSO_7ScaleInE0ELSQ_0EEEEEENS4_6LayoutINS5_IJSC_SC_SC_EEENS5_IJNSA_ILi0EEESV_SV_EEEEENS5_IJNS4_10UnderscoreESY_SY_EEEEENS4_18SM100_TMA_2SM_LOADENS4_14ComposedLayoutINS4_7SwizzleILi3ELi4ELi3EEENS4_18smem_ptr_flag_bitsILi16EEENST_INS5_IJNSA_ILi8EEENSA_ILi64EEEEEENS5_IJS18_SC_EEEEEEEvNS4_8identityES11_S1C_vS1D_EENS_8epilogue10collective18CollectiveEpilogueINS1F_23Sm100TmaWarpSpecializedILi3ELi2ELi16ELb1ELb0EEEJNS5_IJS18_SG_SH_EEENS5_IJNST_IS18_SC_EENST_INS5_IJNSA_ILi16EEESB_EEENS5_IJSC_NSA_ILi48EEEEEEEEEEESJ_SK_SJ_SK_NS1F_6fusion15FusionCallbacksIS1J_NS1S_17LinearCombinationISJ_fSJ_fLNS_15FloatRoundStyleE2EEES1K_S1R_JEEENS4_5SM1004TMEM4LOAD26SM100_TMEM_LOAD_32dp32b16xENS4_13SM90_TMA_LOADENS12_INS13_ILi1ELi4ELi3EEES16_NST_INS5_IJS17_S1M_EEENS5_IJS1M_SC_EEEEEEENS4_39AutoVectorizingCopyWithAssumedAlignmentILi128EEENS4_14SM90_TMA_STOREES27_S29_S29_EEEvvEEEEvNT_6ParamsE --------------------------
	.section	.nv.constant0._ZN7cutlass13device_kernelINS_4gemm6kernel13GemmUniversalIN4cute5tupleIJiiiiEEENS1_10collective13CollectiveMmaINS1_35MainloopSm100TmaUmmaWarpSpecializedILi3ELi2ELi4ENS5_IJNS4_1CILi2EEENSA_ILi1EEESC_EEEEENS5_IJNSA_ILi128EEENSA_ILi96EEENSA_ILi256EEEEEENS_10bfloat16_tENS5_IJlSC_lEEESJ_SK_NS4_8TiledMMAINS4_8MMA_AtomIJNS4_26SM100_MMA_F16BF16_2x1SM_SSISJ_SJ_fLi128ELi96ELNS4_4UMMA5MajorE0ELSP_0ELNSO_7ScaleInE0ELSQ_0EEEEEENS4_6LayoutINS5_IJSC_SC_SC_EEENS5_IJNSA_ILi0EEESV_SV_EEEEENS5_IJNS4_10UnderscoreESY_SY_EEEEENS4_18SM100_TMA_2SM_LOADENS4_14ComposedLayoutINS4_7SwizzleILi3ELi4ELi3EEENS4_18smem_ptr_flag_bitsILi16EEENST_INS5_IJNSA_ILi8EEENSA_ILi64EEEEEENS5_IJS18_SC_EEEEEEEvNS4_8identityES11_S1C_vS1D_EENS_8epilogue10collective18CollectiveEpilogueINS1F_23Sm100TmaWarpSpecializedILi3ELi2ELi16ELb1ELb0EEEJNS5_IJS18_SG_SH_EEENS5_IJNST_IS18_SC_EENST_INS5_IJNSA_ILi16EEESB_EEENS5_IJSC_NSA_ILi48EEEEEEEEEEESJ_SK_SJ_SK_NS1F_6fusion15FusionCallbacksIS1J_NS1S_17LinearCombinationISJ_fSJ_fLNS_15FloatRoundStyleE2EEES1K_S1R_JEEENS4_5SM1004TMEM4LOAD26SM100_TMEM_LOAD_32dp32b16xENS4_13SM90_TMA_LOADENS12_INS13_ILi1ELi4ELi3EEES16_NST_INS5_IJS17_S1M_EEENS5_IJS1M_SC_EEEEEEENS4_39AutoVectorizingCopyWithAssumedAlignmentILi128EEENS4_14SM90_TMA_STOREES27_S29_S29_EEEvvEEEEvNT_6ParamsE,"a",@progbits
	.sectionflags	@""
	.align	4
.nv.constant0._ZN7cutlass13device_kernelINS_4gemm6kernel13GemmUniversalIN4cute5tupleIJiiiiEEENS1_10collective13CollectiveMmaINS1_35MainloopSm100TmaUmmaWarpSpecializedILi3ELi2ELi4ENS5_IJNS4_1CILi2EEENSA_ILi1EEESC_EEEEENS5_IJNSA_ILi128EEENSA_ILi96EEENSA_ILi256EEEEEENS_10bfloat16_tENS5_IJlSC_lEEESJ_SK_NS4_8TiledMMAINS4_8MMA_AtomIJNS4_26SM100_MMA_F16BF16_2x1SM_SSISJ_SJ_fLi128ELi96ELNS4_4UMMA5MajorE0ELSP_0ELNSO_7ScaleInE0ELSQ_0EEEEEENS4_6LayoutINS5_IJSC_SC_SC_EEENS5_IJNSA_ILi0EEESV_SV_EEEEENS5_IJNS4_10UnderscoreESY_SY_EEEEENS4_18SM100_TMA_2SM_LOADENS4_14ComposedLayoutINS4_7SwizzleILi3ELi4ELi3EEENS4_18smem_ptr_flag_bitsILi16EEENST_INS5_IJNSA_ILi8EEENSA_ILi64EEEEEENS5_IJS18_SC_EEEEEEEvNS4_8identityES11_S1C_vS1D_EENS_8epilogue10collective18CollectiveEpilogueINS1F_23Sm100TmaWarpSpecializedILi3ELi2ELi16ELb1ELb0EEEJNS5_IJS18_SG_SH_EEENS5_IJNST_IS18_SC_EENST_INS5_IJNSA_ILi16EEESB_EEENS5_IJSC_NSA_ILi48EEEEEEEEEEESJ_SK_SJ_SK_NS1F_6fusion15FusionCallbacksIS1J_NS1S_17LinearCombinationISJ_fSJ_fLNS_15FloatRoundStyleE2EEES1K_S1R_JEEENS4_5SM1004TMEM4LOAD26SM100_TMEM_LOAD_32dp32b16xENS4_13SM90_TMA_LOADENS12_INS13_ILi1ELi4ELi3EEES16_NST_INS5_IJS17_S1M_EEENS5_IJS1M_SC_EEEEEEENS4_39AutoVectorizingCopyWithAssumedAlignmentILi128EEENS4_14SM90_TMA_STOREES27_S29_S29_EEEvvEEEEvNT_6ParamsE:
	.zero		2944


//--------------------- SYMBOLS --------------------------

	.type		.nv.reservedSmem.offset0,@object
	.size		.nv.reservedSmem.offset0,0x4
	.type		.nv.reservedSmem.cap,@object
	.size		.nv.reservedSmem.cap,0x4
	.type		__assertfail,@function
